	.target	sm_90a

	.elftype	@"ET_EXEC"


//--------------------- .note.nv.tkinfo           --------------------------
	.section	.note.nv.tkinfo,"",@"SHT_NOTE"
	.sectionflags	@"SHF_NOTE_NV_TKINFO"
	.tkinfo
        /*0018*/ 	.word	0x00000002
        /*0030*/ 	.string	""
        /*0030*/ 	.string	"ptxas"
        /*0030*/ 	.string	"Cuda compilation tools, release 13.0, V13.0.88"
        /*0030*/ 	.string	"Build cuda_13.0.r13.0/compiler.36424714_0"
        /*0030*/ 	.string	"-arch sm_90a -m 64 "



//--------------------- .note.nv.cuinfo           --------------------------
	.section	.note.nv.cuinfo,"",@"SHT_NOTE"
	.sectionflags	@"SHF_NOTE_NV_CUINFO"
        /*0018*/ 	.short	0x0002
        /*001a*/ 	.short	0x005a
        /*001c*/ 	.short	0x0082
	.zero		2


//--------------------- .nv.info                  --------------------------
	.section	.nv.info,"",@"SHT_CUDA_INFO"
	.align	4


	//----- nvinfo : EIATTR_REGCOUNT
	.align		4
        /*0000*/ 	.byte	0x04, 0x2f
        /*0002*/ 	.short	(.L_15 - .L_14)
	.align		4
.L_14:
        /*0004*/ 	.word	index@(_ZN7cutlass13device_kernelINS_4gemm6kernel13GemmUniversalIN4cute5tupleIJiiiiEEENS1_10collective13CollectiveMmaINS1_34MainloopSm90TmaGmmaWarpSpecializedILi3ENS5_IJNS4_1CILi1EEESB_SB_EEENS1_35KernelTmaWarpSpecializedCooperativeEEENS5_IJNSA_ILi256EEESF_NSA_ILi32EEEEEENS_10bfloat16_tENS5_IJlSB_lEEESI_SJ_NS4_8TiledMMAINS4_8MMA_AtomIJNS4_4SM904GMMA28MMA_64x256x16_F32BF16BF16_SSILNSN_5MajorE0ELSP_0ELNSN_7ScaleInE1ELSQ_1EEEEEENS4_6LayoutINS5_IJNSA_ILi2EEESB_SB_EEENS5_IJSB_NSA_ILi0EEESW_EEEEENS5_IJNS4_10UnderscoreESZ_SZ_EEEEENS4_13SM90_TMA_LOADENS4_14ComposedLayoutINS4_7SwizzleILi2ELi4ELi3EEENS4_18smem_ptr_flag_bitsILi16EEENST_INS5_IJNSA_ILi8EEESG_EEENS5_IJSG_SB_EEEEEEEvNS4_8identityES12_S1C_vS1D_EENS_8epilogue10collective6detail29Sm90TmaWarpSpecializedAdapterINS1G_15DefaultEpilogueISI_SJ_SJ_NS1F_6thread17LinearCombinationISI_Li1EffLNS1K_9ScaleType4KindE0ELNS_15FloatRoundStyleE2ESI_EENS1_15EpilogueDefaultEEEEEvvEEEEvNT_6ParamsE)
        /*0008*/ 	.word	0x000000a8


	//----- nvinfo : EIATTR_FRAME_SIZE
	.align		4
.L_15:
        /*000c*/ 	.byte	0x04, 0x11
        /*000e*/ 	.short	(.L_17 - .L_16)
	.align		4
.L_16:
        /*0010*/ 	.word	index@(_ZN7cutlass13device_kernelINS_4gemm6kernel13GemmUniversalIN4cute5tupleIJiiiiEEENS1_10collective13CollectiveMmaINS1_34MainloopSm90TmaGmmaWarpSpecializedILi3ENS5_IJNS4_1CILi1EEESB_SB_EEENS1_35KernelTmaWarpSpecializedCooperativeEEENS5_IJNSA_ILi256EEESF_NSA_ILi32EEEEEENS_10bfloat16_tENS5_IJlSB_lEEESI_SJ_NS4_8TiledMMAINS4_8MMA_AtomIJNS4_4SM904GMMA28MMA_64x256x16_F32BF16BF16_SSILNSN_5MajorE0ELSP_0ELNSN_7ScaleInE1ELSQ_1EEEEEENS4_6LayoutINS5_IJNSA_ILi2EEESB_SB_EEENS5_IJSB_NSA_ILi0EEESW_EEEEENS5_IJNS4_10UnderscoreESZ_SZ_EEEEENS4_13SM90_TMA_LOADENS4_14ComposedLayoutINS4_7SwizzleILi2ELi4ELi3EEENS4_18smem_ptr_flag_bitsILi16EEENST_INS5_IJNSA_ILi8EEESG_EEENS5_IJSG_SB_EEEEEEEvNS4_8identityES12_S1C_vS1D_EENS_8epilogue10collective6detail29Sm90TmaWarpSpecializedAdapterINS1G_15DefaultEpilogueISI_SJ_SJ_NS1F_6thread17LinearCombinationISI_Li1EffLNS1K_9ScaleType4KindE0ELNS_15FloatRoundStyleE2ESI_EENS1_15EpilogueDefaultEEEEEvvEEEEvNT_6ParamsE)
        /*0014*/ 	.word	0x000004c0


	//----- nvinfo : EIATTR_MIN_STACK_SIZE
	.align		4
.L_17:
        /*0018*/ 	.byte	0x04, 0x12
        /*001a*/ 	.short	(.L_19 - .L_18)
	.align		4
.L_18:
        /*001c*/ 	.word	index@(_ZN7cutlass13device_kernelINS_4gemm6kernel13GemmUniversalIN4cute5tupleIJiiiiEEENS1_10collective13CollectiveMmaINS1_34MainloopSm90TmaGmmaWarpSpecializedILi3ENS5_IJNS4_1CILi1EEESB_SB_EEENS1_35KernelTmaWarpSpecializedCooperativeEEENS5_IJNSA_ILi256EEESF_NSA_ILi32EEEEEENS_10bfloat16_tENS5_IJlSB_lEEESI_SJ_NS4_8TiledMMAINS4_8MMA_AtomIJNS4_4SM904GMMA28MMA_64x256x16_F32BF16BF16_SSILNSN_5MajorE0ELSP_0ELNSN_7ScaleInE1ELSQ_1EEEEEENS4_6LayoutINS5_IJNSA_ILi2EEESB_SB_EEENS5_IJSB_NSA_ILi0EEESW_EEEEENS5_IJNS4_10UnderscoreESZ_SZ_EEEEENS4_13SM90_TMA_LOADENS4_14ComposedLayoutINS4_7SwizzleILi2ELi4ELi3EEENS4_18smem_ptr_flag_bitsILi16EEENST_INS5_IJNSA_ILi8EEESG_EEENS5_IJSG_SB_EEEEEEEvNS4_8identityES12_S1C_vS1D_EENS_8epilogue10collective6detail29Sm90TmaWarpSpecializedAdapterINS1G_15DefaultEpilogueISI_SJ_SJ_NS1F_6thread17LinearCombinationISI_Li1EffLNS1K_9ScaleType4KindE0ELNS_15FloatRoundStyleE2ESI_EENS1_15EpilogueDefaultEEEEEvvEEEEvNT_6ParamsE)
        /*0020*/ 	.word	0x000004c0
.L_19:


//--------------------- .nv.compat                --------------------------
	.section	.nv.compat,"",@"SHT_CUDA_COMPAT_INFO"
	.align	4
        /*0000*/ 	.byte	0x02, 0x09, 0x01, 0x00, 0x02, 0x02, 0x04, 0x00, 0x02, 0x05, 0x05, 0x00, 0x03, 0x07, 0x01, 0x01
        /*0010*/ 	.byte	0x02, 0x03, 0x01, 0x00, 0x02, 0x06, 0x01, 0x00, 0x04, 0x0b, 0x08, 0x00, 0x00, 0x00, 0x00, 0x00
        /*0020*/ 	.byte	0x00, 0x00, 0x00, 0x00


//--------------------- .nv.info._ZN7cutlass13device_kernelINS_4gemm6kernel13GemmUniversalIN4cute5tupleIJiiiiEEENS1_10collective13CollectiveMmaINS1_34MainloopSm90TmaGmmaWarpSpecializedILi3ENS5_IJNS4_1CILi1EEESB_SB_EEENS1_35KernelTmaWarpSpecializedCooperativeEEENS5_IJNSA_ILi256EEESF_NSA_ILi32EEEEEENS_10bfloat16_tENS5_IJlSB_lEEESI_SJ_NS4_8TiledMMAINS4_8MMA_AtomIJNS4_4SM904GMMA28MMA_64x256x16_F32BF16BF16_SSILNSN_5MajorE0ELSP_0ELNSN_7ScaleInE1ELSQ_1EEEEEENS4_6LayoutINS5_IJNSA_ILi2EEESB_SB_EEENS5_IJSB_NSA_ILi0EEESW_EEEEENS5_IJNS4_10UnderscoreESZ_SZ_EEEEENS4_13SM90_TMA_LOADENS4_14ComposedLayoutINS4_7SwizzleILi2ELi4ELi3EEENS4_18smem_ptr_flag_bitsILi16EEENST_INS5_IJNSA_ILi8EEESG_EEENS5_IJSG_SB_EEEEEEEvNS4_8identityES12_S1C_vS1D_EENS_8epilogue10collective6detail29Sm90TmaWarpSpecializedAdapterINS1G_15DefaultEpilogueISI_SJ_SJ_NS1F_6thread17LinearCombinationISI_Li1EffLNS1K_9ScaleType4KindE0ELNS_15FloatRoundStyleE2ESI_EENS1_15EpilogueDefaultEEEEEvvEEEEvNT_6ParamsE --------------------------
	.section	.nv.info._ZN7cutlass13device_kernelINS_4gemm6kernel13GemmUniversalIN4cute5tupleIJiiiiEEENS1_10collective13CollectiveMmaINS1_34MainloopSm90TmaGmmaWarpSpecializedILi3ENS5_IJNS4_1CILi1EEESB_SB_EEENS1_35KernelTmaWarpSpecializedCooperativeEEENS5_IJNSA_ILi256EEESF_NSA_ILi32EEEEEENS_10bfloat16_tENS5_IJlSB_lEEESI_SJ_NS4_8TiledMMAINS4_8MMA_AtomIJNS4_4SM904GMMA28MMA_64x256x16_F32BF16BF16_SSILNSN_5MajorE0ELSP_0ELNSN_7ScaleInE1ELSQ_1EEEEEENS4_6LayoutINS5_IJNSA_ILi2EEESB_SB_EEENS5_IJSB_NSA_ILi0EEESW_EEEEENS5_IJNS4_10UnderscoreESZ_SZ_EEEEENS4_13SM90_TMA_LOADENS4_14ComposedLayoutINS4_7SwizzleILi2ELi4ELi3EEENS4_18smem_ptr_flag_bitsILi16EEENST_INS5_IJNSA_ILi8EEESG_EEENS5_IJSG_SB_EEEEEEEvNS4_8identityES12_S1C_vS1D_EENS_8epilogue10collective6detail29Sm90TmaWarpSpecializedAdapterINS1G_15DefaultEpilogueISI_SJ_SJ_NS1F_6thread17LinearCombinationISI_Li1EffLNS1K_9ScaleType4KindE0ELNS_15FloatRoundStyleE2ESI_EENS1_15EpilogueDefaultEEEEEvvEEEEvNT_6ParamsE,"",@"SHT_CUDA_INFO"
	.sectionflags	@""
	.align	4


	//----- nvinfo : EIATTR_CUDA_API_VERSION
	.align		4
        /*0000*/ 	.byte	0x04, 0x37
        /*0002*/ 	.short	(.L_21 - .L_20)
.L_20:
        /*0004*/ 	.word	0x00000082


	//----- nvinfo : EIATTR_KPARAM_INFO
	.align		4
.L_21:
        /*0008*/ 	.byte	0x04, 0x17
        /*000a*/ 	.short	(.L_23 - .L_22)
.L_22:
        /*000c*/ 	.word	0x00000000
        /*0010*/ 	.short	0x0000
        /*0012*/ 	.short	0x0070
        /*0014*/ 	.byte	0x00, 0xf0, 0x01, 0x10


	//----- nvinfo : EIATTR_SPARSE_MMA_MASK
	.align		4
.L_23:
        /*0018*/ 	.byte	0x03, 0x50
        /*001a*/ 	.short	0x0000


	//----- nvinfo : EIATTR_MAXREG_COUNT
	.align		4
        /*001c*/ 	.byte	0x03, 0x1b
        /*001e*/ 	.short	0x00a8


	//----- nvinfo : EIATTR_NUM_BARRIERS
	.align		4
        /*0020*/ 	.byte	0x02, 0x4c
        /*0022*/ 	.byte	0x01
	.zero		1


	//----- nvinfo : EIATTR_EXTERNS
	.align		4
        /*0024*/ 	.byte	0x04, 0x0f
        /*0026*/ 	.short	(.L_25 - .L_24)


	//   ....[0]....
	.align		4
.L_24:
        /*0028*/ 	.word	index@(__assertfail)


	//----- nvinfo : EIATTR_ANNOTATIONS
	.align		4
.L_25:
        /*002c*/ 	.byte	0x04, 0x55
        /*002e*/ 	.short	(.L_27 - .L_26)


	//   ....[0]....
.L_26:
        /*0030*/ 	.word	0x00000001
        /*0034*/ 	.byte	0x80, 0x06, 0x00, 0x00, 0x01, 0x00, 0x00, 0x00, 0x90, 0x06, 0x00, 0x00, 0x01, 0x00, 0x00, 0x00
        /* <DEDUP_REMOVED lines=377> */
        /*17d4*/ 	.byte	0xf0, 0x6c, 0x01, 0x00


	//----- nvinfo : EIATTR_MERCURY_ISA_VERSION
	.align		4
.L_27:
        /*17d8*/ 	.byte	0x03, 0x5f
        /*17da*/ 	.short	0x0101


	//----- nvinfo : EIATTR_INT_WARP_WIDE_INSTR_OFFSETS
	.align		4
        /*17dc*/ 	.byte	0x04, 0x31
        /*17de*/ 	.short	(.L_29 - .L_28)


	//   ....[0]....
.L_28:
        /*17e0*/ 	.word	0x000004e0


	//   ....[1]....
        /*17e4*/ 	.word	0x000004f0


	//   ....[2]....
        /*17e8*/ 	.word	0x00000580


	//----- nvinfo : EIATTR_COOP_GROUP_MASK_REGIDS
	.align		4
.L_29:
        /*17ec*/ 	.byte	0x04, 0x29
        /*17ee*/ 	.short	(.L_31 - .L_30)


	//   ....[0]....
.L_30:
        /*17f0*/ 	.word	0xffffffff


	//   ....[1]....
        /*17f4*/ 	.word	0xffffffff


	//   ....[2]....
        /*17f8*/ 	.word	0xffffffff


	//   ....[3]....
        /*17fc*/ 	.word	0xffffffff


	//   ....[4]....
        /*1800*/ 	.word	0xffffffff


	//----- nvinfo : EIATTR_COOP_GROUP_INSTR_OFFSETS
	.align		4
.L_31:
        /*1804*/ 	.byte	0x04, 0x28
        /*1806*/ 	.short	(.L_33 - .L_32)


	//   ....[0]....
.L_32:
        /*1808*/ 	.word	0x00000070


	//   ....[1]....
        /*180c*/ 	.word	0x00000080


	//   ....[2]....
        /*1810*/ 	.word	0x000001a0


	//   ....[3]....
        /*1814*/ 	.word	0x00000390


	//   ....[4]....
        /*1818*/ 	.word	0x00001150


	//----- nvinfo : EIATTR_REG_RECONFIG
	.align		4
.L_33:
        /*181c*/ 	.byte	0x01, 0x54
	.zero		2


	//----- nvinfo : EIATTR_SYSCALL_OFFSETS
	.align		4
        /*1820*/ 	.byte	0x04, 0x46
        /*1822*/ 	.short	(.L_35 - .L_34)


	//   ....[0]....
.L_34:
        /*1824*/ 	.word	0x00001300


	//----- nvinfo : EIATTR_MBARRIER_INSTR_OFFSETS
	.align		4
.L_35:
        /*1828*/ 	.byte	0x04, 0x39
        /*182a*/ 	.short	(.L_37 - .L_36)


	//   ....[0]....
.L_36:
        /*182c*/ 	.word	0x00000320
        /*1830*/ 	.word	0x000000ff
        /*1834*/ 	.word	0x00000000
        /*1838*/ 	.short	0x0100
        /*183a*/ 	.byte	0x08
	.zero		1


	//   ....[1]....
        /*183c*/ 	.word	0x00000330
        /*1840*/ 	.word	0x000000ff
        /*1844*/ 	.word	0x00000018
        /*1848*/ 	.short	0x0100
        /*184a*/ 	.byte	0x08
	.zero		1


	//   ....[2]....
        /*184c*/ 	.word	0x00000340
        /*1850*/ 	.word	0x000000ff
        /*1854*/ 	.word	0x00000008
        /*1858*/ 	.short	0x0100
        /*185a*/ 	.byte	0x08
	.zero		1


	//   ....[3]....
        /*185c*/ 	.word	0x00000350
        /*1860*/ 	.word	0x000000ff
        /*1864*/ 	.word	0x00000020
        /*1868*/ 	.short	0x0100
        /*186a*/ 	.byte	0x08
	.zero		1


	//   ....[4]....
        /*186c*/ 	.word	0x00000360
        /*1870*/ 	.word	0x000000ff
        /*1874*/ 	.word	0x00000010
        /*1878*/ 	.short	0x0100
        /*187a*/ 	.byte	0x08
	.zero		1


	//   ....[5]....
        /*187c*/ 	.word	0x00000370
        /*1880*/ 	.word	0x000000ff
        /*1884*/ 	.word	0x00000028
        /*1888*/ 	.short	0x0100
        /*188a*/ 	.byte	0x08
	.zero		1


	//   ....[6]....
        /*188c*/ 	.word	0x00000600
        /*1890*/ 	.word	0x000000ff
        /*1894*/ 	.word	0x00000040
        /*1898*/ 	.short	0x0100
        /*189a*/ 	.byte	0x10
	.zero		1


	//   ....[7]....
        /*189c*/ 	.word	0x000006a0
        /*18a0*/ 	.word	0x000000ff
        /*18a4*/ 	.word	0x00000048
        /*18a8*/ 	.short	0x0100
        /*18aa*/ 	.byte	0x10
	.zero		1


	//   ....[8]....
        /*18ac*/ 	.word	0x000013a0
        /*18b0*/ 	.word	0x00000003
        /*18b4*/ 	.word	0x00000000
        /*18b8*/ 	.short	0x010a
        /*18ba*/ 	.byte	0x3f
	.zero		1


	//   ....[9]....
        /*18bc*/ 	.word	0x000013e0
        /*18c0*/ 	.word	0x00000003
        /*18c4*/ 	.word	0x00000000
        /*18c8*/ 	.short	0x010a
        /*18ca*/ 	.byte	0x3f
	.zero		1


	//   ....[10]....
        /*18cc*/ 	.word	0x00002980
        /*18d0*/ 	.word	0x000000ff
        /*18d4*/ 	.word	0x00000000
        /*18d8*/ 	.short	0x010a
        /*18da*/ 	.byte	0x04
	.zero		1


	//   ....[11]....
        /*18dc*/ 	.word	0x000029c0
        /*18e0*/ 	.word	0x000000ff
        /*18e4*/ 	.word	0x00000000
        /*18e8*/ 	.short	0x010a
        /*18ea*/ 	.byte	0x04
	.zero		1


	//   ....[12]....
        /*18ec*/ 	.word	0x00004a00
        /*18f0*/ 	.word	0x000000ff
        /*18f4*/ 	.word	0x00000000
        /*18f8*/ 	.short	0x0101
        /*18fa*/ 	.byte	0x04
	.zero		1


	//   ....[13]....
        /*18fc*/ 	.word	0x00004c10
        /*1900*/ 	.word	0x000000ff
        /*1904*/ 	.word	0x00000000
        /*1908*/ 	.short	0x0101
        /*190a*/ 	.byte	0x06
	.zero		1


	//   ....[14]....
        /*190c*/ 	.word	0x000168a0
        /*1910*/ 	.word	0x0000000a
        /*1914*/ 	.word	0x00000018
        /*1918*/ 	.short	0x010a
        /*191a*/ 	.byte	0x3f
	.zero		1


	//   ....[15]....
        /*191c*/ 	.word	0x00016bf0
        /*1920*/ 	.word	0x00000002
        /*1924*/ 	.word	0x00000048
        /*1928*/ 	.short	0x0101
        /*192a*/ 	.byte	0x3f
	.zero		1


	//   ....[16]....
        /*192c*/ 	.word	0x000173f0
        /*1930*/ 	.word	0x00000005
        /*1934*/ 	.word	0x00000000
        /*1938*/ 	.short	0x010a
        /*193a*/ 	.byte	0x3f
	.zero		1


	//   ....[17]....
        /*193c*/ 	.word	0x00017480
        /*1940*/ 	.word	0x00000007
        /*1944*/ 	.word	0x00000000
        /*1948*/ 	.short	0x010a
        /*194a*/ 	.byte	0x3f
	.zero		1


	//   ....[18]....
        /*194c*/ 	.word	0x00017510
        /*1950*/ 	.word	0x00000003
        /*1954*/ 	.word	0x00000000
        /*1958*/ 	.short	0x010a
        /*195a*/ 	.byte	0x3f
	.zero		1


	//   ....[19]....
        /*195c*/ 	.word	0x00017570
        /*1960*/ 	.word	0x00000003
        /*1964*/ 	.word	0x00000000
        /*1968*/ 	.short	0x010a
        /*196a*/ 	.byte	0x3f
	.zero		1


	//   ....[20]....
        /*196c*/ 	.word	0x000175d0
        /*1970*/ 	.word	0x00000005
        /*1974*/ 	.word	0x00000000
        /*1978*/ 	.short	0x010a
        /*197a*/ 	.byte	0x3f
	.zero		1


	//   ....[21]....
        /*197c*/ 	.word	0x000176a0
        /*1980*/ 	.word	0x0000000a
        /*1984*/ 	.word	0x00000018
        /*1988*/ 	.short	0x010a
        /*198a*/ 	.byte	0x3f
	.zero		1


	//   ....[22]....
        /*198c*/ 	.word	0x00017770
        /*1990*/ 	.word	0x00000005
        /*1994*/ 	.word	0x00000000
        /*1998*/ 	.short	0x010a
        /*199a*/ 	.byte	0x3f
	.zero		1


	//   ....[23]....
        /*199c*/ 	.word	0x000177c0
        /*19a0*/ 	.word	0x00000007
        /*19a4*/ 	.word	0x00000000
        /*19a8*/ 	.short	0x010a
        /*19aa*/ 	.byte	0x3f
	.zero		1


	//----- nvinfo : EIATTR_NUM_MBARRIERS
	.align		4
.L_37:
        /*19ac*/ 	.byte	0x03, 0x38
        /*19ae*/ 	.short	0x0008


	//----- nvinfo : EIATTR_EXIT_INSTR_OFFSETS
	.align		4
        /*19b0*/ 	.byte	0x04, 0x1c
        /*19b2*/ 	.short	(.L_39 - .L_38)


	//   ....[0]....
.L_38:
        /*19b4*/ 	.word	0x00000700


	//   ....[1]....
        /*19b8*/ 	.word	0x00001070


	//   ....[2]....
        /*19bc*/ 	.word	0x00015e20


	//   ....[3]....
        /*19c0*/ 	.word	0x00016530


	//   ....[4]....
        /*19c4*/ 	.word	0x00017560


	//----- nvinfo : EIATTR_MAX_THREADS
	.align		4
.L_39:
        /*19c8*/ 	.byte	0x04, 0x05
        /*19ca*/ 	.short	(.L_41 - .L_40)
.L_40:
        /*19cc*/ 	.word	0x00000180
        /*19d0*/ 	.word	0x00000001
        /*19d4*/ 	.word	0x00000001


	//----- nvinfo : EIATTR_CRS_STACK_SIZE
	.align		4
.L_41:
        /*19d8*/ 	.byte	0x04, 0x1e
        /*19da*/ 	.short	(.L_43 - .L_42)
.L_42:
        /*19dc*/ 	.word	0x00000000


	//----- nvinfo : EIATTR_CBANK_PARAM_SIZE
	.align		4
.L_43:
        /*19e0*/ 	.byte	0x03, 0x19
        /*19e2*/ 	.short	0x0470


	//----- nvinfo : EIATTR_PARAM_CBANK
	.align		4
        /*19e4*/ 	.byte	0x04, 0x0a
        /*19e6*/ 	.short	(.L_45 - .L_44)
	.align		4
.L_44:
        /*19e8*/ 	.word	index@(.nv.constant0._ZN7cutlass13device_kernelINS_4gemm6kernel13GemmUniversalIN4cute5tupleIJiiiiEEENS1_10collective13CollectiveMmaINS1_34MainloopSm90TmaGmmaWarpSpecializedILi3ENS5_IJNS4_1CILi1EEESB_SB_EEENS1_35KernelTmaWarpSpecializedCooperativeEEENS5_IJNSA_ILi256EEESF_NSA_ILi32EEEEEENS_10bfloat16_tENS5_IJlSB_lEEESI_SJ_NS4_8TiledMMAINS4_8MMA_AtomIJNS4_4SM904GMMA28MMA_64x256x16_F32BF16BF16_SSILNSN_5MajorE0ELSP_0ELNSN_7ScaleInE1ELSQ_1EEEEEENS4_6LayoutINS5_IJNSA_ILi2EEESB_SB_EEENS5_IJSB_NSA_ILi0EEESW_EEEEENS5_IJNS4_10UnderscoreESZ_SZ_EEEEENS4_13SM90_TMA_LOADENS4_14ComposedLayoutINS4_7SwizzleILi2ELi4ELi3EEENS4_18smem_ptr_flag_bitsILi16EEENST_INS5_IJNSA_ILi8EEESG_EEENS5_IJSG_SB_EEEEEEEvNS4_8identityES12_S1C_vS1D_EENS_8epilogue10collective6detail29Sm90TmaWarpSpecializedAdapterINS1G_15DefaultEpilogueISI_SJ_SJ_NS1F_6thread17LinearCombinationISI_Li1EffLNS1K_9ScaleType4KindE0ELNS_15FloatRoundStyleE2ESI_EENS1_15EpilogueDefaultEEEEEvvEEEEvNT_6ParamsE)
        /*19ec*/ 	.short	0x0210
        /*19ee*/ 	.short	0x0470


	//----- nvinfo : EIATTR_SW_WAR
	.align		4
.L_45:
        /*19f0*/ 	.byte	0x04, 0x36
        /*19f2*/ 	.short	(.L_47 - .L_46)
.L_46:
        /*19f4*/ 	.word	0x00000008
.L_47:


//--------------------- .nv.callgraph             --------------------------
	.section	.nv.callgraph,"",@"SHT_CUDA_CALLGRAPH"
	.align	4
	.sectionentsize	8
	.align		4
        /*0000*/ 	.word	0x00000000
	.align		4
        /*0004*/ 	.word	0xffffffff
	.align		4
        /*0008*/ 	.word	index@(_ZN7cutlass13device_kernelINS_4gemm6kernel13GemmUniversalIN4cute5tupleIJiiiiEEENS1_10collective13CollectiveMmaINS1_34MainloopSm90TmaGmmaWarpSpecializedILi3ENS5_IJNS4_1CILi1EEESB_SB_EEENS1_35KernelTmaWarpSpecializedCooperativeEEENS5_IJNSA_ILi256EEESF_NSA_ILi32EEEEEENS_10bfloat16_tENS5_IJlSB_lEEESI_SJ_NS4_8TiledMMAINS4_8MMA_AtomIJNS4_4SM904GMMA28MMA_64x256x16_F32BF16BF16_SSILNSN_5MajorE0ELSP_0ELNSN_7ScaleInE1ELSQ_1EEEEEENS4_6LayoutINS5_IJNSA_ILi2EEESB_SB_EEENS5_IJSB_NSA_ILi0EEESW_EEEEENS5_IJNS4_10UnderscoreESZ_SZ_EEEEENS4_13SM90_TMA_LOADENS4_14ComposedLayoutINS4_7SwizzleILi2ELi4ELi3EEENS4_18smem_ptr_flag_bitsILi16EEENST_INS5_IJNSA_ILi8EEESG_EEENS5_IJSG_SB_EEEEEEEvNS4_8identityES12_S1C_vS1D_EENS_8epilogue10collective6detail29Sm90TmaWarpSpecializedAdapterINS1G_15DefaultEpilogueISI_SJ_SJ_NS1F_6thread17LinearCombinationISI_Li1EffLNS1K_9ScaleType4KindE0ELNS_15FloatRoundStyleE2ESI_EENS1_15EpilogueDefaultEEEEEvvEEEEvNT_6ParamsE)
	.align		4
        /*000c*/ 	.word	index@(__assertfail)
	.align		4
        /*0010*/ 	.word	0x00000000
	.align		4
        /*0014*/ 	.word	0xfffffffe
	.align		4
        /*0018*/ 	.word	0x00000000
	.align		4
        /*001c*/ 	.word	0xfffffffd
	.align		4
        /*0020*/ 	.word	0x00000000
	.align		4
        /*0024*/ 	.word	0xfffffffc


//--------------------- .nv.constant4             --------------------------
	.section	.nv.constant4,"a",@progbits
	.align	8
	.align		8
.nv.constant4:
        /*0000*/ 	.dword	__assertfail
	.align		8
        /*0008*/ 	.dword	__unnamed_1
	.align		8
        /*0010*/ 	.dword	_ZN40_INTERNAL_5465c29f_4_k_cu_f0df4c44_206624cuda3std3__45__cpo5beginE
	.align		8
        /*0018*/ 	.dword	_ZN40_INTERNAL_5465c29f_4_k_cu_f0df4c44_206624cuda3std3__45__cpo3endE
	.align		8
        /*0020*/ 	.dword	_ZN40_INTERNAL_5465c29f_4_k_cu_f0df4c44_206624cuda3std3__45__cpo6cbeginE
	.align		8
        /*0028*/ 	.dword	_ZN40_INTERNAL_5465c29f_4_k_cu_f0df4c44_206624cuda3std3__45__cpo4cendE
	.align		8
        /*0030*/ 	.dword	_ZN40_INTERNAL_5465c29f_4_k_cu_f0df4c44_206624cuda3std3__442_GLOBAL__N__5465c29f_4_k_cu_f0df4c44_206626ignoreE
	.align		8
        /*0038*/ 	.dword	_ZN40_INTERNAL_5465c29f_4_k_cu_f0df4c44_206624cuda3std3__419piecewise_constructE
	.align		8
        /*0040*/ 	.dword	_ZN40_INTERNAL_5465c29f_4_k_cu_f0df4c44_206624cuda3std3__48in_placeE
	.align		8
        /*0048*/ 	.dword	_ZN40_INTERNAL_5465c29f_4_k_cu_f0df4c44_206624cuda3std6ranges3__45__cpo4swapE
	.align		8
        /*0050*/ 	.dword	_ZN40_INTERNAL_5465c29f_4_k_cu_f0df4c44_206624cuda3std6ranges3__45__cpo9iter_moveE
	.align		8
        /*0058*/ 	.dword	_ZN40_INTERNAL_5465c29f_4_k_cu_f0df4c44_206624cute7productE
	.align		8
        /*0060*/ 	.dword	_ZN40_INTERNAL_5465c29f_4_k_cu_f0df4c44_206624cute1_E
	.align		8
        /*0068*/ 	.dword	$str$22
	.align		8
        /*0070*/ 	.dword	$str$23


//--------------------- .text._ZN7cutlass13device_kernelINS_4gemm6kernel13GemmUniversalIN4cute5tupleIJiiiiEEENS1_10collective13CollectiveMmaINS1_34MainloopSm90TmaGmmaWarpSpecializedILi3ENS5_IJNS4_1CILi1EEESB_SB_EEENS1_35KernelTmaWarpSpecializedCooperativeEEENS5_IJNSA_ILi256EEESF_NSA_ILi32EEEEEENS_10bfloat16_tENS5_IJlSB_lEEESI_SJ_NS4_8TiledMMAINS4_8MMA_AtomIJNS4_4SM904GMMA28MMA_64x256x16_F32BF16BF16_SSILNSN_5MajorE0ELSP_0ELNSN_7ScaleInE1ELSQ_1EEEEEENS4_6LayoutINS5_IJNSA_ILi2EEESB_SB_EEENS5_IJSB_NSA_ILi0EEESW_EEEEENS5_IJNS4_10UnderscoreESZ_SZ_EEEEENS4_13SM90_TMA_LOADENS4_14ComposedLayoutINS4_7SwizzleILi2ELi4ELi3EEENS4_18smem_ptr_flag_bitsILi16EEENST_INS5_IJNSA_ILi8EEESG_EEENS5_IJSG_SB_EEEEEEEvNS4_8identityES12_S1C_vS1D_EENS_8epilogue10collective6detail29Sm90TmaWarpSpecializedAdapterINS1G_15DefaultEpilogueISI_SJ_SJ_NS1F_6thread17LinearCombinationISI_Li1EffLNS1K_9ScaleType4KindE0ELNS_15FloatRoundStyleE2ESI_EENS1_15EpilogueDefaultEEEEEvvEEEEvNT_6ParamsE --------------------------
	.section	.text._ZN7cutlass13device_kernelINS_4gemm6kernel13GemmUniversalIN4cute5tupleIJiiiiEEENS1_10collective13CollectiveMmaINS1_34MainloopSm90TmaGmmaWarpSpecializedILi3ENS5_IJNS4_1CILi1EEESB_SB_EEENS1_35KernelTmaWarpSpecializedCooperativeEEENS5_IJNSA_ILi256EEESF_NSA_ILi32EEEEEENS_10bfloat16_tENS5_IJlSB_lEEESI_SJ_NS4_8TiledMMAINS4_8MMA_AtomIJNS4_4SM904GMMA28MMA_64x256x16_F32BF16BF16_SSILNSN_5MajorE0ELSP_0ELNSN_7ScaleInE1ELSQ_1EEEEEENS4_6LayoutINS5_IJNSA_ILi2EEESB_SB_EEENS5_IJSB_NSA_ILi0EEESW_EEEEENS5_IJNS4_10UnderscoreESZ_SZ_EEEEENS4_13SM90_TMA_LOADENS4_14ComposedLayoutINS4_7SwizzleILi2ELi4ELi3EEENS4_18smem_ptr_flag_bitsILi16EEENST_INS5_IJNSA_ILi8EEESG_EEENS5_IJSG_SB_EEEEEEEvNS4_8identityES12_S1C_vS1D_EENS_8epilogue10collective6detail29Sm90TmaWarpSpecializedAdapterINS1G_15DefaultEpilogueISI_SJ_SJ_NS1F_6thread17LinearCombinationISI_Li1EffLNS1K_9ScaleType4KindE0ELNS_15FloatRoundStyleE2ESI_EENS1_15EpilogueDefaultEEEEEvvEEEEvNT_6ParamsE,"ax",@progbits
	.align	128
.text._ZN7cutlass13device_kernelINS_4gemm6kernel13GemmUniversalIN4cute5tupleIJiiiiEEENS1_10collective13CollectiveMmaINS1_34MainloopSm90TmaGmmaWarpSpecializedILi3ENS5_IJNS4_1CILi1EEESB_SB_EEENS1_35KernelTmaWarpSpecializedCooperativeEEENS5_IJNSA_ILi256EEESF_NSA_ILi32EEEEEENS_10bfloat16_tENS5_IJlSB_lEEESI_SJ_NS4_8TiledMMAINS4_8MMA_AtomIJNS4_4SM904GMMA28MMA_64x256x16_F32BF16BF16_SSILNSN_5MajorE0ELSP_0ELNSN_7ScaleInE1ELSQ_1EEEEEENS4_6LayoutINS5_IJNSA_ILi2EEESB_SB_EEENS5_IJSB_NSA_ILi0EEESW_EEEEENS5_IJNS4_10UnderscoreESZ_SZ_EEEEENS4_13SM90_TMA_LOADENS4_14ComposedLayoutINS4_7SwizzleILi2ELi4ELi3EEENS4_18smem_ptr_flag_bitsILi16EEENST_INS5_IJNSA_ILi8EEESG_EEENS5_IJSG_SB_EEEEEEEvNS4_8identityES12_S1C_vS1D_EENS_8epilogue10collective6detail29Sm90TmaWarpSpecializedAdapterINS1G_15DefaultEpilogueISI_SJ_SJ_NS1F_6thread17LinearCombinationISI_Li1EffLNS1K_9ScaleType4KindE0ELNS_15FloatRoundStyleE2ESI_EENS1_15EpilogueDefaultEEEEEvvEEEEvNT_6ParamsE:
        .type           _ZN7cutlass13device_kernelINS_4gemm6kernel13GemmUniversalIN4cute5tupleIJiiiiEEENS1_10collective13CollectiveMmaINS1_34MainloopSm90TmaGmmaWarpSpecializedILi3ENS5_IJNS4_1CILi1EEESB_SB_EEENS1_35KernelTmaWarpSpecializedCooperativeEEENS5_IJNSA_ILi256EEESF_NSA_ILi32EEEEEENS_10bfloat16_tENS5_IJlSB_lEEESI_SJ_NS4_8TiledMMAINS4_8MMA_AtomIJNS4_4SM904GMMA28MMA_64x256x16_F32BF16BF16_SSILNSN_5MajorE0ELSP_0ELNSN_7ScaleInE1ELSQ_1EEEEEENS4_6LayoutINS5_IJNSA_ILi2EEESB_SB_EEENS5_IJSB_NSA_ILi0EEESW_EEEEENS5_IJNS4_10UnderscoreESZ_SZ_EEEEENS4_13SM90_TMA_LOADENS4_14ComposedLayoutINS4_7SwizzleILi2ELi4ELi3EEENS4_18smem_ptr_flag_bitsILi16EEENST_INS5_IJNSA_ILi8EEESG_EEENS5_IJSG_SB_EEEEEEEvNS4_8identityES12_S1C_vS1D_EENS_8epilogue10collective6detail29Sm90TmaWarpSpecializedAdapterINS1G_15DefaultEpilogueISI_SJ_SJ_NS1F_6thread17LinearCombinationISI_Li1EffLNS1K_9ScaleType4KindE0ELNS_15FloatRoundStyleE2ESI_EENS1_15EpilogueDefaultEEEEEvvEEEEvNT_6ParamsE,@function
        .size           _ZN7cutlass13device_kernelINS_4gemm6kernel13GemmUniversalIN4cute5tupleIJiiiiEEENS1_10collective13CollectiveMmaINS1_34MainloopSm90TmaGmmaWarpSpecializedILi3ENS5_IJNS4_1CILi1EEESB_SB_EEENS1_35KernelTmaWarpSpecializedCooperativeEEENS5_IJNSA_ILi256EEESF_NSA_ILi32EEEEEENS_10bfloat16_tENS5_IJlSB_lEEESI_SJ_NS4_8TiledMMAINS4_8MMA_AtomIJNS4_4SM904GMMA28MMA_64x256x16_F32BF16BF16_SSILNSN_5MajorE0ELSP_0ELNSN_7ScaleInE1ELSQ_1EEEEEENS4_6LayoutINS5_IJNSA_ILi2EEESB_SB_EEENS5_IJSB_NSA_ILi0EEESW_EEEEENS5_IJNS4_10UnderscoreESZ_SZ_EEEEENS4_13SM90_TMA_LOADENS4_14ComposedLayoutINS4_7SwizzleILi2ELi4ELi3EEENS4_18smem_ptr_flag_bitsILi16EEENST_INS5_IJNSA_ILi8EEESG_EEENS5_IJSG_SB_EEEEEEEvNS4_8identityES12_S1C_vS1D_EENS_8epilogue10collective6detail29Sm90TmaWarpSpecializedAdapterINS1G_15DefaultEpilogueISI_SJ_SJ_NS1F_6thread17LinearCombinationISI_Li1EffLNS1K_9ScaleType4KindE0ELNS_15FloatRoundStyleE2ESI_EENS1_15EpilogueDefaultEEEEEvvEEEEvNT_6ParamsE,(.L_x_574 - _ZN7cutlass13device_kernelINS_4gemm6kernel13GemmUniversalIN4cute5tupleIJiiiiEEENS1_10collective13CollectiveMmaINS1_34MainloopSm90TmaGmmaWarpSpecializedILi3ENS5_IJNS4_1CILi1EEESB_SB_EEENS1_35KernelTmaWarpSpecializedCooperativeEEENS5_IJNSA_ILi256EEESF_NSA_ILi32EEEEEENS_10bfloat16_tENS5_IJlSB_lEEESI_SJ_NS4_8TiledMMAINS4_8MMA_AtomIJNS4_4SM904GMMA28MMA_64x256x16_F32BF16BF16_SSILNSN_5MajorE0ELSP_0ELNSN_7ScaleInE1ELSQ_1EEEEEENS4_6LayoutINS5_IJNSA_ILi2EEESB_SB_EEENS5_IJSB_NSA_ILi0EEESW_EEEEENS5_IJNS4_10UnderscoreESZ_SZ_EEEEENS4_13SM90_TMA_LOADENS4_14ComposedLayoutINS4_7SwizzleILi2ELi4ELi3EEENS4_18smem_ptr_flag_bitsILi16EEENST_INS5_IJNSA_ILi8EEESG_EEENS5_IJSG_SB_EEEEEEEvNS4_8identityES12_S1C_vS1D_EENS_8epilogue10collective6detail29Sm90TmaWarpSpecializedAdapterINS1G_15DefaultEpilogueISI_SJ_SJ_NS1F_6thread17LinearCombinationISI_Li1EffLNS1K_9ScaleType4KindE0ELNS_15FloatRoundStyleE2ESI_EENS1_15EpilogueDefaultEEEEEvvEEEEvNT_6ParamsE)
        .other          _ZN7cutlass13device_kernelINS_4gemm6kernel13GemmUniversalIN4cute5tupleIJiiiiEEENS1_10collective13CollectiveMmaINS1_34MainloopSm90TmaGmmaWarpSpecializedILi3ENS5_IJNS4_1CILi1EEESB_SB_EEENS1_35KernelTmaWarpSpecializedCooperativeEEENS5_IJNSA_ILi256EEESF_NSA_ILi32EEEEEENS_10bfloat16_tENS5_IJlSB_lEEESI_SJ_NS4_8TiledMMAINS4_8MMA_AtomIJNS4_4SM904GMMA28MMA_64x256x16_F32BF16BF16_SSILNSN_5MajorE0ELSP_0ELNSN_7ScaleInE1ELSQ_1EEEEEENS4_6LayoutINS5_IJNSA_ILi2EEESB_SB_EEENS5_IJSB_NSA_ILi0EEESW_EEEEENS5_IJNS4_10UnderscoreESZ_SZ_EEEEENS4_13SM90_TMA_LOADENS4_14ComposedLayoutINS4_7SwizzleILi2ELi4ELi3EEENS4_18smem_ptr_flag_bitsILi16EEENST_INS5_IJNSA_ILi8EEESG_EEENS5_IJSG_SB_EEEEEEEvNS4_8identityES12_S1C_vS1D_EENS_8epilogue10collective6detail29Sm90TmaWarpSpecializedAdapterINS1G_15DefaultEpilogueISI_SJ_SJ_NS1F_6thread17LinearCombinationISI_Li1EffLNS1K_9ScaleType4KindE0ELNS_15FloatRoundStyleE2ESI_EENS1_15EpilogueDefaultEEEEEvvEEEEvNT_6ParamsE,@"STO_CUDA_ENTRY STV_DEFAULT"
_ZN7cutlass13device_kernelINS_4gemm6kernel13GemmUniversalIN4cute5tupleIJiiiiEEENS1_10collective13CollectiveMmaINS1_34MainloopSm90TmaGmmaWarpSpecializedILi3ENS5_IJNS4_1CILi1EEESB_SB_EEENS1_35KernelTmaWarpSpecializedCooperativeEEENS5_IJNSA_ILi256EEESF_NSA_ILi32EEEEEENS_10bfloat16_tENS5_IJlSB_lEEESI_SJ_NS4_8TiledMMAINS4_8MMA_AtomIJNS4_4SM904GMMA28MMA_64x256x16_F32BF16BF16_SSILNSN_5MajorE0ELSP_0ELNSN_7ScaleInE1ELSQ_1EEEEEENS4_6LayoutINS5_IJNSA_ILi2EEESB_SB_EEENS5_IJSB_NSA_ILi0EEESW_EEEEENS5_IJNS4_10UnderscoreESZ_SZ_EEEEENS4_13SM90_TMA_LOADENS4_14ComposedLayoutINS4_7SwizzleILi2ELi4ELi3EEENS4_18smem_ptr_flag_bitsILi16EEENST_INS5_IJNSA_ILi8EEESG_EEENS5_IJSG_SB_EEEEEEEvNS4_8identityES12_S1C_vS1D_EENS_8epilogue10collective6detail29Sm90TmaWarpSpecializedAdapterINS1G_15DefaultEpilogueISI_SJ_SJ_NS1F_6thread17LinearCombinationISI_Li1EffLNS1K_9ScaleType4KindE0ELNS_15FloatRoundStyleE2ESI_EENS1_15EpilogueDefaultEEEEEvvEEEEvNT_6ParamsE:
[----:B------:R-:W0:Y:S02]  /*0000*/  LDC R1, c[0x0][0x28] ;  /* 0x00000a00ff017b82 */ /* 0x000e240000000800 */
[----:B0-----:R-:W-:Y:S01]  /*0010*/  VIADD R1, R1, 0xfffffb40 ;  /* 0xfffffb4001017836 */ /* 0x001fe20000000000 */
[----:B------:R-:W0:Y:S01]  /*0020*/  S2R R2, SR_TID.X ;  /* 0x0000000000027919 */ /* 0x000e220000002100 */
[----:B------:R-:W-:Y:S01]  /*0030*/  ELECT P0, URZ, PT ;  /* 0x00000000003f782f */ /* 0x000fe20003800000 */
[----:B------:R-:W-:Y:S01]  /*0040*/  BSSY B0, `(.L_x_0) ;  /* 0x0000015000007945 */ /* 0x000fe20003800000 */
[--C-:B0-----:R-:W-:Y:S02]  /*0050*/  SHF.R.U32.HI R0, RZ, 0x5, R2.reuse ;  /* 0x00000005ff007819 */ /* 0x101fe40000011602 */
[----:B------:R-:W-:-:S03]  /*0060*/  SHF.R.U32.HI R160, RZ, 0x7, R2 ;  /* 0x00000007ffa07819 */ /* 0x000fc60000011602 */
[----:B------:R-:W0:Y:S04]  /*0070*/  SHFL.IDX PT, R3, R0, RZ, 0x1f ;  /* 0x00001fff00037589 */ /* 0x000e2800000e0000 */
[----:B------:R-:W1:Y:S01]  /*0080*/  SHFL.IDX PT, R2, R160, RZ, 0x1f ;  /* 0x00001fffa0027589 */ /* 0x000e6200000e0000 */
[----:B0-----:R-:W-:Y:S02]  /*0090*/  R2UR UR10, R3 ;  /* 0x00000000030a72ca */ /* 0x001fe400000e0000 */
[----:B-1----:R-:W-:-:S11]  /*00a0*/  R2UR UR5, R2 ;  /* 0x00000000020572ca */ /* 0x002fd600000e0000 */
[----:B------:R-:W-:Y:S02]  /*00b0*/  USHF.R.S32.HI UR4, URZ, 0x1f, UR10 ;  /* 0x0000001f3f047899 */ /* 0x000fe4000801140a */
[----:B------:R-:W-:Y:S02]  /*00c0*/  ISETP.NE.OR P0, PT, RZ, UR10, !P0 ;  /* 0x0000000aff007c0c */ /* 0x000fe4000c705670 */
[----:B------:R-:W-:-:S04]  /*00d0*/  ULEA.HI UR4, UR4, UR10, URZ, 0x2 ;  /* 0x0000000a04047291 */ /* 0x000fc8000f8f103f */
[----:B------:R-:W-:-:S04]  /*00e0*/  ULOP3.LUT UR4, UR4, 0xfffffffc, URZ, 0xc0, !UPT ;  /* 0xfffffffc04047892 */ /* 0x000fc8000f8ec03f */
[----:B------:R-:W-:-:S03]  /*00f0*/  UIADD3 UR10, UR10, -UR4, URZ ;  /* 0x800000040a0a7290 */ /* 0x000fc6000fffe03f */
[----:B------:R-:W-:Y:S09]  /*0100*/  @P0 BRA `(.L_x_1) ;  /* 0x0000000000200947 */ /* 0x000ff20003800000 */
[----:B------:R-:W-:Y:S02]  /*0110*/  ULDC.64 UR6, c[0x0][0x198] ;  /* 0x0000660000067ab9 */ /* 0x000fe40000000a00 */
[----:B------:R-:W-:Y:S02]  /*0120*/  UIADD3 UR8, UP0, UR6, 0xf0, URZ ;  /* 0x000000f006087890 */ /* 0x000fe4000ff1e03f */
[----:B------:R-:W-:Y:S02]  /*0130*/  UIADD3 UR6, UP1, UR6, 0x1f0, URZ ;  /* 0x000001f006067890 */ /* 0x000fe4000ff3e03f */
[----:B------:R-:W-:Y:S02]  /*0140*/  UIADD3.X UR9, URZ, UR7, URZ, UP0, !UPT ;  /* 0x000000073f097290 */ /* 0x000fe400087fe43f */
[----:B------:R-:W-:-:S07]  /*0150*/  UIADD3.X UR7, URZ, UR7, URZ, UP1, !UPT ;  /* 0x000000073f077290 */ /* 0x000fce0008ffe43f */
[----:B------:R0:W-:Y:S02]  /*0160*/  UTMACCTL.PF [UR8] ;  /* 0x00000000080079b9 */ /* 0x0001e40008040000 */
[----:B------:R0:W-:Y:S02]  /*0170*/  UTMACCTL.PF [UR6] ;  /* 0x00000000060079b9 */ /* 0x0001e40008040000 */
[----:B0-----:R-:W-:Y:S01]  /*0180*/  NOP ;  /* 0x0000000000007918 */ /* 0x001fe20000000000 */
.L_x_1:
[----:B------:R-:W-:Y:S05]  /*0190*/  BSYNC B0 ;  /* 0x0000000000007941 */ /* 0x000fea0003800000 */
.L_x_0:
[----:B------:R-:W0:Y:S01]  /*01a0*/  SHFL.IDX PT, R2, R0, RZ, 0x1f ;  /* 0x00001fff00027589 */ /* 0x000e2200000e0000 */
[----:B------:R-:W-:Y:S01]  /*01b0*/  UISETP.NE.AND UP0, UPT, UR10, 0x3, UPT ;  /* 0x000000030a00788c */ /* 0x000fe2000bf05270 */
[----:B------:R-:W-:Y:S01]  /*01c0*/  ISETP.NE.AND P1, PT, RZ, UR5, PT ;  /* 0x00000005ff007c0c */ /* 0x000fe2000bf25270 */
[----:B------:R-:W-:Y:S02]  /*01d0*/  UIADD3 UR18, UR5, -0x1, URZ ;  /* 0xffffffff05127890 */ /* 0x000fe4000fffe03f */
[----:B------:R-:W-:Y:S02]  /*01e0*/  UISETP.EQ.OR UP0, UPT, UR10, URZ, !UP0 ;  /* 0x0000003f0a00728c */ /* 0x000fe4000c702670 */
[----:B------:R-:W-:Y:S02]  /*01f0*/  UISETP.GE.U32.AND UP1, UPT, UR18, 0x2, UPT ;  /* 0x000000021200788c */ /* 0x000fe4000bf26070 */
[----:B------:R-:W-:-:S04]  /*0200*/  UISETP.EQ.AND UP0, UPT, UR5, URZ, UP0 ;  /* 0x0000003f0500728c */ /* 0x000fc80008702270 */
[----:B------:R-:W-:-:S04]  /*0210*/  USEL UR40, URZ, 0x1, !UP0 ;  /* 0x000000013f287887 */ /* 0x000fc8000c000000 */
[----:B------:R-:W-:Y:S01]  /*0220*/  USEL UR40, UR40, 0x2, UP1 ;  /* 0x0000000228287887 */ /* 0x000fe20008800000 */
[----:B0-----:R-:W-:-:S13]  /*0230*/  ISETP.NE.AND P0, PT, R2, RZ, PT ;  /* 0x000000ff0200720c */ /* 0x001fda0003f05270 */
[----:B------:R-:W-:Y:S05]  /*0240*/  @P0 BRA `(.L_x_2) ;  /* 0x0000000000500947 */ /* 0x000fea0003800000 */
[----:B------:R-:W0:Y:S01]  /*0250*/  S2UR UR8, SR_CgaCtaId ;  /* 0x00000000000879c3 */ /* 0x000e220000008800 */
[----:B------:R-:W-:Y:S01]  /*0260*/  UMOV UR4, 0x400 ;  /* 0x0000040000047882 */ /* 0x000fe20000000000 */
[----:B------:R-:W-:Y:S01]  /*0270*/  UMOV UR5, 0x1 ;  /* 0x0000000100057882 */ /* 0x000fe20000000000 */
[----:B------:R-:W-:Y:S01]  /*0280*/  UMOV UR6, 0x100 ;  /* 0x0000010000067882 */ /* 0x000fe20000000000 */
[----:B------:R-:W-:Y:S01]  /*0290*/  ELECT P0, URZ, PT ;  /* 0x00000000003f782f */ /* 0x000fe20003800000 */
[----:B------:R-:W-:-:S04]  /*02a0*/  UIADD3 UR6, -UR6, 0x100000, URZ ;  /* 0x0010000006067890 */ /* 0x000fc8000fffe13f */
[----:B------:R-:W-:Y:S02]  /*02b0*/  USHF.L.U32 UR7, UR6, 0xb, URZ ;  /* 0x0000000b06077899 */ /* 0x000fe4000800063f */
[----:B------:R-:W-:Y:S02]  /*02c0*/  USHF.L.U32 UR6, UR6, 0x1, URZ ;  /* 0x0000000106067899 */ /* 0x000fe4000800063f */
[----:B0-----:R-:W-:Y:S02]  /*02d0*/  ULEA UR8, UR8, UR4, 0x18 ;  /* 0x0000000408087291 */ /* 0x001fe4000f8ec03f */
[----:B------:R-:W-:-:S04]  /*02e0*/  UIADD3 UR4, -UR5, 0x100000, URZ ;  /* 0x0010000005047890 */ /* 0x000fc8000fffe13f */
[----:B------:R-:W-:Y:S02]  /*02f0*/  USHF.L.U32 UR5, UR4, 0xb, URZ ;  /* 0x0000000b04057899 */ /* 0x000fe4000800063f */
[----:B------:R-:W-:Y:S01]  /*0300*/  USHF.L.U32 UR4, UR4, 0x1, URZ ;  /* 0x0000000104047899 */ /* 0x000fe2000800063f */
[----:B------:R-:W0:Y:S11]  /*0310*/  FENCE.VIEW.ASYNC.S ;  /* 0x00000000000073c6 */ /* 0x000e360000000000 */
[----:B0-----:R0:W1:Y:S01]  /*0320*/  SYNCS.EXCH.64 URZ, [UR8], UR4 ;  /* 0x00000004083f75b2 */ /* 0x0010620008000100 */
[----:B------:R0:W2:Y:S01]  /*0330*/  SYNCS.EXCH.64 URZ, [UR8+0x18], UR6 ;  /* 0x00001806083f75b2 */ /* 0x0000a20008000100 */
[----:B------:R0:W3:Y:S01]  /*0340*/  SYNCS.EXCH.64 URZ, [UR8+0x8], UR4 ;  /* 0x00000804083f75b2 */ /* 0x0000e20008000100 */
[----:B------:R0:W4:Y:S01]  /*0350*/  SYNCS.EXCH.64 URZ, [UR8+0x20], UR6 ;  /* 0x00002006083f75b2 */ /* 0x0001220008000100 */
[----:B------:R0:W0:Y:S01]  /*0360*/  SYNCS.EXCH.64 URZ, [UR8+0x10], UR4 ;  /* 0x00001004083f75b2 */ /* 0x0000220008000100 */
[----:B------:R0:W0:Y:S01]  /*0370*/  SYNCS.EXCH.64 URZ, [UR8+0x28], UR6 ;  /* 0x00002806083f75b2 */ /* 0x0000220008000100 */
[----:B------:R-:W-:Y:S01]  /*0380*/  NOP ;  /* 0x0000000000007918 */ /* 0x000fe20000000000 */
.L_x_2:
[----:B------:R-:W5:Y:S01]  /*0390*/  SHFL.IDX PT, R0, R0, RZ, 0x1f ;  /* 0x00001fff00007589 */ /* 0x000f6200000e0000 */
[----:B------:R-:W-:Y:S01]  /*03a0*/  ELECT P0, URZ, PT ;  /* 0x00000000003f782f */ /* 0x000fe20003800000 */
[----:B------:R-:W1:Y:S01]  /*03b0*/  S2UR UR17, SR_CTAID.Y ;  /* 0x00000000001179c3 */ /* 0x000e620000002600 */
[----:B0-----:R-:W-:Y:S01]  /*03c0*/  ULDC UR5, c[0x0][0x65c] ;  /* 0x0001970000057ab9 */ /* 0x001fe20000000800 */
[----:B------:R-:W-:Y:S01]  /*03d0*/  UMOV UR12, 0x20 ;  /* 0x00000020000c7882 */ /* 0x000fe20000000000 */
[----:B------:R-:W-:Y:S01]  /*03e0*/  UISETP.NE.AND UP2, UPT, UR5, 0x1, UPT ;  /* 0x000000010500788c */ /* 0x000fe2000bf45270 */
[----:B------:R-:W-:Y:S01]  /*03f0*/  NOP ;  /* 0x0000000000007918 */ /* 0x000fe20000000000 */
[----:B------:R-:W-:Y:S02]  /*0400*/  NOP ;  /* 0x0000000000007918 */ /* 0x000fe40000000000 */
[----:B------:R-:W-:Y:S01]  /*0410*/  UP2UR UR45, UPR, URZ, 0x4 ;  /* 0x000000043f2d7883 */ /* 0x000fe20008000000 */
[----:B------:R-:W0:Y:S01]  /*0420*/  S2UR UR4, SR_CTAID.X ;  /* 0x00000000000479c3 */ /* 0x000e220000002500 */
[----:B------:R-:W-:-:S02]  /*0430*/  PLOP3.LUT P2, PT, PT, PT, UP2, 0x80, 0x0 ;  /* 0x000000000000781c */ /* 0x000fc40003f4f028 */
[----:B------:R-:W-:Y:S02]  /*0440*/  PLOP3.LUT P4, PT, PT, PT, UP2, 0x80, 0x0 ;  /* 0x000000000000781c */ /* 0x000fe40003f8f028 */
[----:B------:R-:W-:Y:S01]  /*0450*/  PLOP3.LUT P3, PT, PT, PT, UP2, 0x80, 0x0 ;  /* 0x000000000000781c */ /* 0x000fe20003f6f028 */
[----:B------:R-:W-:Y:S01]  /*0460*/  @UP2 ULDC UR14, c[0x0][0x10] ;  /* 0x00000400000e2ab9 */ /* 0x000fe20000000800 */
[----:B------:R-:W-:Y:S01]  /*0470*/  @UP2 UMOV UR9, URZ ;  /* 0x0000003f00092c82 */ /* 0x000fe20008000000 */
[----:B------:R-:W-:Y:S01]  /*0480*/  @!UP2 ULDC UR11, c[0x0][0xc] ;  /* 0x00000300000baab9 */ /* 0x000fe20000000800 */
[----:B-----5:R-:W-:Y:S01]  /*0490*/  ISETP.NE.OR P0, PT, R0, RZ, !P0 ;  /* 0x000000ff0000720c */ /* 0x020fe20004705670 */
[----:B-1----:R-:W-:Y:S02]  /*04a0*/  @UP2 UMOV UR7, UR17 ;  /* 0x0000001100072c82 */ /* 0x002fe40008000000 */
[----:B------:R-:W-:Y:S01]  /*04b0*/  @UP2 UMOV UR8, UR7 ;  /* 0x0000000700082c82 */ /* 0x000fe20008000000 */
[----:B------:R-:W-:Y:S01]  /*04c0*/  @!UP2 UMOV UR7, UR17 ;  /* 0x000000110007ac82 */ /* 0x000fe20008000000 */
[----:B0-----:R-:W-:-:S08]  /*04d0*/  @UP2 UIMAD.WIDE.U32 UR14, UR4, UR14, UR8 ;  /* 0x0000000e040e22a5 */ /* 0x001fd0000f8e0008 */
[----:B------:R-:W-:Y:S01]  /*04e0*/  VOTEU.ALL UP0, P0 ;  /* 0x00000000003f7886 */ /* 0x000fe20000000000 */
[----:B------:R-:W-:Y:S01]  /*04f0*/  VOTEU.ALL UP1, P0 ;  /* 0x00000000003f7886 */ /* 0x000fe20000020000 */
[----:B------:R-:W-:-:S03]  /*0500*/  IMAD.U32 R2, RZ, RZ, UR14 ;  /* 0x0000000eff027e24 */ /* 0x000fc6000f8e00ff */
[----:B------:R-:W0:Y:S01]  /*0510*/  @!UP0 S2UR UR6, SR_CgaCtaId ;  /* 0x00000000000689c3 */ /* 0x000e220000008800 */
[----:B------:R-:W-:Y:S01]  /*0520*/  @!UP0 UMOV UR5, 0x400 ;  /* 0x0000040000058882 */ /* 0x000fe20000000000 */
[----:B------:R-:W-:-:S04]  /*0530*/  @!UP0 UIADD3 UR12, -UR12, 0x100000, URZ ;  /* 0x001000000c0c8890 */ /* 0x000fc8000fffe13f */
[----:B------:R-:W-:Y:S02]  /*0540*/  @!UP0 USHF.L.U32 UR13, UR12, 0xb, URZ ;  /* 0x0000000b0c0d8899 */ /* 0x000fe4000800063f */
[----:B------:R-:W-:Y:S01]  /*0550*/  @!UP0 USHF.L.U32 UR12, UR12, 0x1, URZ ;  /* 0x000000010c0c8899 */ /* 0x000fe2000800063f */
[----:B------:R-:W-:Y:S01]  /*0560*/  IMAD.U32 R3, RZ, RZ, UR15 ;  /* 0x0000000fff037e24 */ /* 0x000fe2000f8e00ff */
[----:B0-----:R-:W-:Y:S01]  /*0570*/  @!UP0 ULEA UR16, UR6, UR5, 0x18 ;  /* 0x0000000506108291 */ /* 0x001fe2000f8ec03f */
[----:B------:R-:W-:Y:S01]  /*0580*/  VOTEU.ALL UP0, P0 ;  /* 0x00000000003f7886 */ /* 0x000fe20000000000 */
[----:B------:R-:W-:Y:S01]  /*0590*/  PLOP3.LUT P0, PT, PT, PT, UP2, 0x80, 0x0 ;  /* 0x000000000000781c */ /* 0x000fe20003f0f028 */
[----:B------:R-:W-:Y:S01]  /*05a0*/  UMOV UR5, URZ ;  /* 0x0000003f00057c82 */ /* 0x000fe20008000000 */
[----:B------:R-:W-:Y:S01]  /*05b0*/  @UP2 UMOV UR6, URZ ;  /* 0x0000003f00062c82 */ /* 0x000fe20008000000 */
[----:B------:R-:W-:Y:S02]  /*05c0*/  @!UP2 UIMAD.WIDE.U32 UR8, UR11, UR7, UR4 ;  /* 0x000000070b08a2a5 */ /* 0x000fe4000f8e0004 */
[----:B------:R-:W-:-:S04]  /*05d0*/  @UP2 UIADD3 UR6, UR15, UR6, URZ ;  /* 0x000000060f062290 */ /* 0x000fc8000fffe03f */
[----:B------:R-:W-:Y:S01]  /*05e0*/  IMAD.U32 R5, RZ, RZ, UR9 ;  /* 0x00000009ff057e24 */ /* 0x000fe2000f8e00ff */
[----:B------:R-:W0:Y:S02]  /*05f0*/  FENCE.VIEW.ASYNC.S ;  /* 0x00000000000073c6 */ /* 0x000e240000000000 */
[----:B0-----:R0:W2:Y:S01]  /*0600*/  @!UP0 SYNCS.EXCH.64 URZ, [UR16+0x40], UR12 ;  /* 0x0000400c103f85b2 */ /* 0x0010a20008000100 */
[----:B------:R-:W-:Y:S01]  /*0610*/  @P2 IMAD.U32 R6, RZ, RZ, UR6 ;  /* 0x00000006ff062e24 */ /* 0x000fe2000f8e00ff */
[----:B------:R-:W-:Y:S01]  /*0620*/  MOV R4, UR8 ;  /* 0x0000000800047c02 */ /* 0x000fe20008000f00 */
[----:B------:R-:W-:Y:S02]  /*0630*/  @P0 IMAD.MOV.U32 R7, RZ, RZ, R2 ;  /* 0x000000ffff070224 */ /* 0x000fe400078e0002 */
[----:B------:R-:W-:Y:S02]  /*0640*/  IMAD.U32 R2, RZ, RZ, UR8 ;  /* 0x00000008ff027e24 */ /* 0x000fe4000f8e00ff */
[----:B------:R-:W-:-:S02]  /*0650*/  @!P4 IMAD.MOV.U32 R6, RZ, RZ, R5 ;  /* 0x000000ffff06c224 */ /* 0x000fc400078e0005 */
[----:B------:R-:W-:Y:S02]  /*0660*/  @!P3 IMAD.MOV.U32 R7, RZ, RZ, R2 ;  /* 0x000000ffff07b224 */ /* 0x000fe400078e0002 */
[----:B------:R-:W-:Y:S01]  /*0670*/  IMAD.U32 R3, RZ, RZ, UR9 ;  /* 0x00000009ff037e24 */ /* 0x000fe2000f8e00ff */
[----:B------:R0:W-:Y:S04]  /*0680*/  STL [R1+0x200], R6 ;  /* 0x0002000601007387 */ /* 0x0001e80000100800 */
[----:B------:R0:W-:Y:S01]  /*0690*/  STL [R1+0x204], R7 ;  /* 0x0002040701007387 */ /* 0x0001e20000100800 */
[----:B------:R0:W2:Y:S01]  /*06a0*/  @!UP1 SYNCS.EXCH.64 URZ, [UR16+0x48], UR12 ;  /* 0x0000480c103f95b2 */ /* 0x0000a20008000100 */
[----:B------:R-:W-:Y:S01]  /*06b0*/  NOP ;  /* 0x0000000000007918 */ /* 0x000fe20000000000 */
[----:B--234-:R-:W-:Y:S06]  /*06c0*/  BAR.SYNC.DEFER_BLOCKING 0x0 ;  /* 0x0000000000007b1d */ /* 0x01cfec0000010000 */
[----:B------:R-:W-:Y:S05]  /*06d0*/  @!P1 BRA `(.L_x_3) ;  /* 0x0000015400d49947 */ /* 0x000fea0003800000 */
[----:B------:R-:W-:-:S06]  /*06e0*/  UISETP.GT.U32.AND UP0, UPT, UR18, 0x1, UPT ;  /* 0x000000011200788c */ /* 0x000fcc000bf04070 */
[----:B------:R-:W-:-:S13]  /*06f0*/  PLOP3.LUT P0, PT, PT, PT, UP0, 0x80, 0x0 ;  /* 0x000000000000781c */ /* 0x000fda0003f0f008 */
[----:B0-----:R-:W-:Y:S05]  /*0700*/  @P0 EXIT ;  /* 0x000000000000094d */ /* 0x001fea0003800000 */
[----:B------:R-:W-:Y:S01]  /*0710*/  ULDC.64 UR8, c[0x0][0x650] ;  /* 0x0001940000087ab9 */ /* 0x000fe20000000a00 */
[----:B------:R-:W-:Y:S01]  /*0720*/  UMOV UR41, 0xffffffff ;  /* 0xffffffff00297882 */ /* 0x000fe20000000000 */
[----:B------:R-:W-:Y:S01]  /*0730*/  ISETP.GE.U32.AND P0, PT, R7, UR8, PT ;  /* 0x0000000807007c0c */ /* 0x000fe2000bf06070 */
[----:B------:R-:W-:Y:S01]  /*0740*/  UMOV UR42, 0xffffffff ;  /* 0xffffffff002a7882 */ /* 0x000fe20000000000 */
[----:B------:R-:W-:Y:S01]  /*0750*/  UMOV UR43, 0xffffffff ;  /* 0xffffffff002b7882 */ /* 0x000fe20000000000 */
[----:B------:R-:W-:Y:S02]  /*0760*/  PRMT R0, RZ, 0x7610, R0 ;  /* 0x00007610ff007816 */ /* 0x000fe40000000000 */
[----:B------:R-:W-:-:S13]  /*0770*/  ISETP.GE.U32.AND.EX P0, PT, R6, UR9, PT, P0 ;  /* 0x0000000906007c0c */ /* 0x000fda000bf06100 */
[----:B------:R-:W-:Y:S05]  /*0780*/  @P0 BRA `(.L_x_4) ;  /* 0x0000000400800947 */ /* 0x000fea0003800000 */
[----:B------:R-:W-:Y:S01]  /*0790*/  I2FP.F32.U32 R0, UR4 ;  /* 0x0000000400007c45 */ /* 0x000fe20008201000 */
[----:B------:R-:W-:Y:S01]  /*07a0*/  ULDC.64 UR16, c[0x0][0x628] ;  /* 0x00018a0000107ab9 */ /* 0x000fe20000000a00 */
[----:B------:R-:W-:Y:S01]  /*07b0*/  ULDC UR6, c[0x0][0x150] ;  /* 0x0000540000067ab9 */ /* 0x000fe20000000800 */
[----:B------:R-:W-:Y:S01]  /*07c0*/  ISETP.NE.U32.AND P0, PT, RZ, UR16, PT ;  /* 0x00000010ff007c0c */ /* 0x000fe2000bf05070 */
[----:B------:R-:W-:Y:S01]  /*07d0*/  ULDC UR15, c[0x0][0x630] ;  /* 0x00018c00000f7ab9 */ /* 0x000fe20000000800 */
[----:B------:R-:W-:Y:S01]  /*07e0*/  FMUL R0, R0, UR6 ;  /* 0x0000000600007c20 */ /* 0x000fe20008400000 */
[----:B------:R-:W-:Y:S01]  /*07f0*/  R2UR UR18, R7 ;  /* 0x00000000071272ca */ /* 0x000fe200000e0000 */
[----:B------:R-:W-:Y:S01]  /*0800*/  ULDC UR20, c[0x0][0x154] ;  /* 0x0000550000147ab9 */ /* 0x000fe20000000800 */
[----:B------:R-:W-:Y:S01]  /*0810*/  ISETP.NE.AND.EX P0, PT, RZ, UR17, PT, P0 ;  /* 0x00000011ff007c0c */ /* 0x000fe2000bf05300 */
[----:B------:R0:W1:Y:S01]  /*0820*/  F2I.U32.TRUNC.NTZ R2, R0 ;  /* 0x0000000000027305 */ /* 0x000062000020f000 */
[----:B------:R-:W-:-:S02]  /*0830*/  R2UR UR19, R6 ;  /* 0x00000000061372ca */ /* 0x000fc400000e0000 */
[----:B------:R-:W-:Y:S02]  /*0840*/  R2UR UR8, R7 ;  /* 0x00000000070872ca */ /* 0x000fe400000e0000 */
[----:B------:R-:W-:-:S07]  /*0850*/  R2UR UR9, R6 ;  /* 0x00000000060972ca */ /* 0x000fce00000e0000 */
[----:B0-----:R-:W-:Y:S08]  /*0860*/  @!P0 BRA `(.L_x_5) ;  /* 0x0000000000308947 */ /* 0x001ff00003800000 */
[----:B------:R-:W-:Y:S01]  /*0870*/  R2UR UR8, R7 ;  /* 0x00000000070872ca */ /* 0x000fe200000e0000 */
[----:B------:R-:W-:Y:S01]  /*0880*/  ULDC UR6, c[0x0][0x634] ;  /* 0x00018d0000067ab9 */ /* 0x000fe20000000800 */
[----:B------:R-:W-:-:S11]  /*0890*/  R2UR UR14, R6 ;  /* 0x00000000060e72ca */ /* 0x000fd600000e0000 */
[----:B------:R-:W-:-:S04]  /*08a0*/  UIADD3 UR6, UP0, UR8, UR6, URZ ;  /* 0x0000000608067290 */ /* 0x000fc8000ff1e03f */
[----:B------:R-:W-:-:S04]  /*08b0*/  UIADD3.X UR14, URZ, UR14, URZ, UP0, !UPT ;  /* 0x0000000e3f0e7290 */ /* 0x000fc800087fe43f */
[----:B------:R-:W-:-:S04]  /*08c0*/  UIMAD.WIDE.U32 UR8, UR14, UR16, URZ ;  /* 0x000000100e0872a5 */ /* 0x000fc8000f8e003f */
[----:B------:R-:W-:Y:S02]  /*08d0*/  UIMAD.WIDE.U32 UR10, UP0, UR6, UR17, UR8 ;  /* 0x00000011060a72a5 */ /* 0x000fe4000f800008 */
[----:B------:R-:W-:Y:S02]  /*08e0*/  UIMAD.WIDE.U32 UR8, UR6, UR16, URZ ;  /* 0x00000010060872a5 */ /* 0x000fe4000f8e003f */
[----:B------:R-:W-:Y:S02]  /*08f0*/  UIADD3.X UR13, URZ, URZ, URZ, UP0, !UPT ;  /* 0x0000003f3f0d7290 */ /* 0x000fe400087fe43f */
[----:B------:R-:W-:Y:S01]  /*0900*/  UIADD3 URZ, UP0, UR9, UR10, URZ ;  /* 0x0000000a093f7290 */ /* 0x000fe2000ff1e03f */
[----:B------:R-:W-:-:S03]  /*0910*/  UMOV UR12, UR11 ;  /* 0x0000000b000c7c82 */ /* 0x000fc60008000000 */
[----:B------:R-:W-:-:S12]  /*0920*/  UIMAD.WIDE.U32.X UR8, UR14, UR17, UR12, UP0 ;  /* 0x000000110e0872a5 */ /* 0x000fd800080e040c */
.L_x_5:
[----:B------:R-:W-:Y:S01]  /*0930*/  USHF.R.U64 UR43, UR8, UR15, UR9 ;  /* 0x0000000f082b7299 */ /* 0x000fe20008001209 */
[----:B------:R-:W-:Y:S01]  /*0940*/  I2FP.F32.U32 R0, UR7 ;  /* 0x0000000700007c45 */ /* 0x000fe20008201000 */
[----:B------:R-:W-:Y:S01]  /*0950*/  USHF.R.U32.HI UR5, URZ, UR15, UR9 ;  /* 0x0000000f3f057299 */ /* 0x000fe20008011609 */
[----:B-1----:R-:W-:Y:S01]  /*0960*/  R2UR UR12, R2 ;  /* 0x00000000020c72ca */ /* 0x002fe200000e0000 */
[----:B------:R-:W-:Y:S02]  /*0970*/  UIADD3 UR6, UP0, URZ, -UR43, URZ ;  /* 0x8000002b3f067290 */ /* 0x000fe4000ff1e03f */
[----:B------:R-:W-:Y:S01]  /*0980*/  FMUL R0, R0, UR20 ;  /* 0x0000001400007c20 */ /* 0x000fe20008400000 */
[----:B------:R-:W-:Y:S01]  /*0990*/  ULDC.64 UR8, c[0x0][0x620] ;  /* 0x0001880000087ab9 */ /* 0x000fe20000000a00 */
[----:B------:R-:W-:Y:S01]  /*09a0*/  UIADD3.X UR5, URZ, ~UR5, URZ, UP0, !UPT ;  /* 0x800000053f057290 */ /* 0x000fe200087fe43f */
[----:B------:R-:W-:Y:S01]  /*09b0*/  UMOV UR10, UR18 ;  /* 0x00000012000a7c82 */ /* 0x000fe20008000000 */
[----:B------:R-:W-:-:S02]  /*09c0*/  UMOV UR11, UR19 ;  /* 0x00000013000b7c82 */ /* 0x000fc40008000000 */
[----:B------:R-:W-:Y:S01]  /*09d0*/  UIMAD UR5, UR5, UR8, URZ ;  /* 0x00000008050572a4 */ /* 0x000fe2000f8e023f */
[----:B------:R-:W0:Y:S01]  /*09e0*/  F2I.U32.TRUNC.NTZ R0, R0 ;  /* 0x0000000000007305 */ /* 0x000e22000020f000 */
[----:B------:R-:W-:Y:S02]  /*09f0*/  UIMAD.WIDE.U32 UR10, UR6, UR8, UR10 ;  /* 0x00000008060a72a5 */ /* 0x000fe4000f8e000a */
[----:B------:R-:W-:Y:S01]  /*0a00*/  UIMAD UR6, UR6, UR9, UR5 ;  /* 0x00000009060672a4 */ /* 0x000fe2000f8e0205 */
[----:B------:R-:W-:Y:S01]  /*0a10*/  ULDC UR21, c[0x0][0x658] ;  /* 0x0001960000157ab9 */ /* 0x000fe20000000800 */
[----:B------:R-:W-:Y:S02]  /*0a20*/  UMOV UR19, 0xffffffff ;  /* 0xffffffff00137882 */ /* 0x000fe40000000000 */
[----:B------:R-:W-:Y:S01]  /*0a30*/  UIADD3 UR6, UR11, UR6, URZ ;  /* 0x000000060b067290 */ /* 0x000fe2000fffe03f */
[----:B------:R-:W-:Y:S01]  /*0a40*/  ULDC UR15, c[0x0][0x618] ;  /* 0x00018600000f7ab9 */ /* 0x000fe20000000800 */
[----:B------:R-:W-:Y:S01]  /*0a50*/  ULDC.64 UR8, c[0x0][0x640] ;  /* 0x0001900000087ab9 */ /* 0x000fe20000000a00 */
[----:B------:R-:W-:Y:S01]  /*0a60*/  USHF.L.U32 UR11, UR19, UR21, URZ ;  /* 0x00000015130b7299 */ /* 0x000fe2000800063f */
[----:B------:R-:W-:Y:S01]  /*0a70*/  ISETP.NE.U32.AND P0, PT, RZ, UR8, PT ;  /* 0x00000008ff007c0c */ /* 0x000fe2000bf05070 */
[----:B------:R-:W-:-:S02]  /*0a80*/  USHF.R.U64 UR19, UR10, UR15, UR6 ;  /* 0x0000000f0a137299 */ /* 0x000fc40008001206 */
[----:B------:R-:W-:Y:S01]  /*0a90*/  USHF.R.U32.HI UR10, URZ, UR15, UR6 ;  /* 0x0000000f3f0a7299 */ /* 0x000fe20008011606 */
[----:B0-----:R-:W-:Y:S01]  /*0aa0*/  R2UR UR14, R0 ;  /* 0x00000000000e72ca */ /* 0x001fe200000e0000 */
[----:B------:R-:W-:Y:S01]  /*0ab0*/  ULDC UR17, c[0x0][0x608] ;  /* 0x0001820000117ab9 */ /* 0x000fe20000000800 */
[----:B------:R-:W-:Y:S01]  /*0ac0*/  ISETP.NE.AND.EX P0, PT, RZ, UR9, PT, P0 ;  /* 0x00000009ff007c0c */ /* 0x000fe2000bf05300 */
[----:B------:R-:W-:Y:S02]  /*0ad0*/  USHF.R.U64 UR23, UR19, UR17, UR10 ;  /* 0x0000001113177299 */ /* 0x000fe4000800120a */
[----:B------:R-:W-:Y:S01]  /*0ae0*/  USHF.R.U32.HI UR10, URZ, UR17, UR10 ;  /* 0x000000113f0a7299 */ /* 0x000fe2000801160a */
[----:B------:R-:W-:Y:S01]  /*0af0*/  UMOV UR16, 0x1 ;  /* 0x0000000100107882 */ /* 0x000fe20000000000 */
[----:B------:R-:W-:Y:S02]  /*0b00*/  UIADD3 UR12, -UR12, URZ, URZ ;  /* 0x0000003f0c0c7290 */ /* 0x000fe4000fffe13f */
[----:B------:R-:W-:-:S02]  /*0b10*/  USHF.R.U64 UR24, UR23, UR21, UR10 ;  /* 0x0000001517187299 */ /* 0x000fc4000800120a */
[----:B------:R-:W-:Y:S01]  /*0b20*/  USHF.L.U32 UR6, UR16, UR21, URZ ;  /* 0x0000001510067299 */ /* 0x000fe2000800063f */
[----:B------:R-:W-:Y:S01]  /*0b30*/  ULDC UR13, c[0x0][0x144] ;  /* 0x00005100000d7ab9 */ /* 0x000fe20000000800 */
[----:B------:R-:W-:Y:S01]  /*0b40*/  ULDC UR5, c[0x0][0x600] ;  /* 0x0001800000057ab9 */ /* 0x000fe20000000800 */
[----:B------:R-:W-:Y:S02]  /*0b50*/  ULOP3.LUT UR16, URZ, UR11, URZ, 0x33, !UPT ;  /* 0x0000000b3f107292 */ /* 0x000fe4000f8e333f */
[----:B------:R-:W-:Y:S02]  /*0b60*/  USHF.R.U32.HI UR11, URZ, UR21, UR10 ;  /* 0x000000153f0b7299 */ /* 0x000fe4000801160a */
[----:B------:R-:W-:Y:S02]  /*0b70*/  UIADD3 UR18, UR5, -0x1, URZ ;  /* 0xffffffff05127890 */ /* 0x000fe4000fffe03f */
[----:B------:R-:W-:Y:S02]  /*0b80*/  UIADD3 UR20, -UR14, URZ, URZ ;  /* 0x0000003f0e147290 */ /* 0x000fe4000fffe13f */
[----:B------:R-:W-:Y:S01]  /*0b90*/  UIMAD UR4, UR13, UR12, UR4 ;  /* 0x0000000c0d0472a4 */ /* 0x000fe2000f8e0204 */
[----:B------:R-:W-:Y:S01]  /*0ba0*/  ULDC UR25, c[0x0][0x148] ;  /* 0x0000520000197ab9 */ /* 0x000fe20000000800 */
[----:B------:R-:W-:Y:S01]  /*0bb0*/  ULDC UR21, c[0x0][0x648] ;  /* 0x0001920000157ab9 */ /* 0x000fe20000000800 */
[----:B------:R-:W-:Y:S01]  /*0bc0*/  ULDC UR22, c[0x0][0x638] ;  /* 0x00018e0000167ab9 */ /* 0x000fe20000000800 */
[----:B------:R-:W-:Y:S01]  /*0bd0*/  UMOV UR10, UR24 ;  /* 0x00000018000a7c82 */ /* 0x000fe20008000000 */
[----:B------:R-:W-:Y:S07]  /*0be0*/  @!P0 BRA `(.L_x_6) ;  /* 0x0000000000308947 */ /* 0x000fee0003800000 */
[----:B------:R-:W-:Y:S02]  /*0bf0*/  ULDC UR14, c[0x0][0x64c] ;  /* 0x00019300000e7ab9 */ /* 0x000fe40000000800 */
        /* <DEDUP_REMOVED lines=8> */
[----:B------:R-:W-:-:S07]  /*0c80*/  UIMAD.WIDE.U32.X UR8, UR17, UR9, UR14, UP0 ;  /* 0x00000009110872a5 */ /* 0x000fce00080e040e */
[----:B------:R-:W-:Y:S01]  /*0c90*/  UMOV UR10, UR8 ;  /* 0x00000008000a7c82 */ /* 0x000fe20008000000 */
[----:B------:R-:W-:-:S05]  /*0ca0*/  UMOV UR11, UR9 ;  /* 0x00000009000b7c82 */ /* 0x000fca0008000000 */
.L_x_6:
[----:B------:R-:W-:Y:S01]  /*0cb0*/  UISETP.NE.AND UP0, UPT, UR45, URZ, UPT ;  /* 0x0000003f2d00728c */ /* 0x000fe2000bf05270 */
[----:B------:R-:W-:Y:S01]  /*0cc0*/  IMAD.MOV.U32 R0, RZ, RZ, 0x1 ;  /* 0x00000001ff007424 */ /* 0x000fe200078e00ff */
[----:B------:R-:W-:Y:S02]  /*0cd0*/  USHF.R.U64 UR8, UR10, UR21, UR11 ;  /* 0x000000150a087299 */ /* 0x000fe4000800120b */
[----:B------:R-:W-:Y:S02]  /*0ce0*/  ULOP3.LUT UR16, UR23, UR16, URZ, 0xc0, !UPT ;  /* 0x0000001017107292 */ /* 0x000fe4000f8ec03f */
[----:B------:R-:W-:Y:S02]  /*0cf0*/  ULOP3.LUT UR18, UR19, UR18, URZ, 0xc0, !UPT ;  /* 0x0000001213127292 */ /* 0x000fe4000f8ec03f */
[----:B------:R-:W-:-:S03]  /*0d00*/  UIMAD UR16, UR6, UR8, UR16 ;  /* 0x00000008061072a4 */ /* 0x000fc6000f8e0210 */
[----:B------:R-:W-:Y:S02]  /*0d10*/  @UP0 UIMAD UR4, UR25, UR20, UR7 ;  /* 0x00000014190402a4 */ /* 0x000fe4000f8e0207 */
[----:B------:R-:W-:-:S04]  /*0d20*/  UIADD3 UR7, -UR8, URZ, URZ ;  /* 0x0000003f08077290 */ /* 0x000fc8000fffe13f */
[----:B------:R-:W-:-:S03]  /*0d30*/  UIMAD UR6, UR7, UR22, UR24 ;  /* 0x00000016070672a4 */ /* 0x000fc6000f8e0218 */
[----:B------:R-:W-:Y:S01]  /*0d40*/  ULDC UR7, c[0x0][0x610] ;  /* 0x0001840000077ab9 */ /* 0x000fe20000000800 */
[----:B------:R-:W-:Y:S02]  /*0d50*/  UIMAD UR6, UR6, UR5, UR18 ;  /* 0x00000005060672a4 */ /* 0x000fe4000f8e0212 */
[----:B------:R-:W-:-:S04]  /*0d60*/  UIMAD UR4, UR16, UR7, UR4 ;  /* 0x00000007100472a4 */ /* 0x000fc8000f8e0204 */
[----:B------:R-:W-:Y:S02]  /*0d70*/  USEL UR42, UR6, UR4, !UP0 ;  /* 0x00000004062a7287 */ /* 0x000fe4000c000000 */
[----:B------:R-:W-:-:S12]  /*0d80*/  USEL UR41, UR4, UR6, !UP0 ;  /* 0x0000000604297287 */ /* 0x000fd8000c000000 */
.L_x_4:
[----:B------:R-:W-:-:S08]  /*0d90*/  NOP ;  /* 0x0000000000007918 */ /* 0x000fd00000000000 */
[----:B------:R-:W0:Y:S02]  /*0da0*/  USETMAXREG.TRY_ALLOC.CTAPOOL UP0, 0xf0 ;  /* 0x000000f0000079c8 */ /* 0x000e240008000600 */
[----:B0-----:R-:W-:-:S13]  /*0db0*/  PLOP3.LUT P0, PT, PT, PT, UP0, 0x80, 0x0 ;  /* 0x000000000000781c */ /* 0x001fda0003f0f008 */
[----:B------:R-:W-:Y:S05]  /*0dc0*/  @!P0 BRA `(.L_x_4) ;  /* 0xfffffffc00f08947 */ /* 0x000fea000383ffff */
[----:B------:R-:W-:Y:S01]  /*0dd0*/  ULDC.64 UR4, c[0x0][0x598] ;  /* 0x0001660000047ab9 */ /* 0x000fe20000000a00 */
[----:B------:R-:W-:Y:S01]  /*0de0*/  ULDC.64 UR36, c[0x0][0x208] ;  /* 0x0000820000247ab9 */ /* 0x000fe20000000a00 */
[----:B------:R-:W-:-:S04]  /*0df0*/  ISETP.NE.U32.AND P0, PT, RZ, UR4, PT ;  /* 0x00000004ff007c0c */ /* 0x000fc8000bf05070 */
[----:B------:R-:W-:-:S13]  /*0e00*/  ISETP.NE.AND.EX P0, PT, RZ, UR5, PT, P0 ;  /* 0x00000005ff007c0c */ /* 0x000fda000bf05300 */
[----:B------:R-:W-:Y:S05]  /*0e10*/  @!P0 BRA `(.L_x_7) ;  /* 0x00000000001c8947 */ /* 0x000fea0003800000 */
[----:B------:R-:W0:Y:S02]  /*0e20*/  LDC.64 R2, c[0x0][0x598] ;  /* 0x00016600ff027b82 */ /* 0x000e240000000a00 */
[----:B0-----:R-:W2:Y:S02]  /*0e30*/  LDG.E.64 R2, desc[UR36][R2.64] ;  /* 0x0000002402027981 */ /* 0x001ea4000c1e1b00 */
[----:B--2---:R-:W-:-:S04]  /*0e40*/  ISETP.NE.U32.AND P0, PT, R2, RZ, PT ;  /* 0x000000ff0200720c */ /* 0x004fc80003f05070 */
[----:B------:R-:W-:-:S13]  /*0e50*/  ISETP.NE.AND.EX P0, PT, R3, RZ, PT, P0 ;  /* 0x000000ff0300720c */ /* 0x000fda0003f05300 */
[----:B------:R-:W-:Y:S05]  /*0e60*/  @!P0 BRA `(.L_x_7) ;  /* 0x0000000000088947 */ /* 0x000fea0003800000 */
[----:B------:R0:W5:Y:S01]  /*0e70*/  LD.E R2, desc[UR36][R2.64] ;  /* 0x0000002402027980 */ /* 0x000162000c101900 */
[----:B------:R-:W-:Y:S05]  /*0e80*/  BRA `(.L_x_8) ;  /* 0x0000000000247947 */ /* 0x000fea0003800000 */
.L_x_7:
[----:B------:R-:W-:Y:S02]  /*0e90*/  ULDC.64 UR4, c[0x0][0x588] ;  /* 0x0001620000047ab9 */ /* 0x000fe40000000a00 */
[----:B------:R-:W-:-:S04]  /*0ea0*/  ISETP.NE.U32.AND P0, PT, RZ, UR4, PT ;  /* 0x00000004ff007c0c */ /* 0x000fc8000bf05070 */
[----:B------:R-:W-:-:S13]  /*0eb0*/  ISETP.NE.AND.EX P0, PT, RZ, UR5, PT, P0 ;  /* 0x00000005ff007c0c */ /* 0x000fda000bf05300 */
[----:B------:R-:W-:Y:S05]  /*0ec0*/  @!P0 BRA `(.L_x_9) ;  /* 0x00000000000c8947 */ /* 0x000fea0003800000 */
[----:B------:R-:W0:Y:S02]  /*0ed0*/  LDC.64 R2, c[0x0][0x588] ;  /* 0x00016200ff027b82 */ /* 0x000e240000000a00 */
[----:B0-----:R1:W5:Y:S01]  /*0ee0*/  LDG.E R2, desc[UR36][R2.64] ;  /* 0x0000002402027981 */ /* 0x001362000c1e1900 */
[----:B------:R-:W-:Y:S05]  /*0ef0*/  BRA `(.L_x_8) ;  /* 0x0000000000087947 */ /* 0x000fea0003800000 */
.L_x_9:
[----:B------:R-:W-:Y:S02]  /*0f00*/  ULDC UR4, c[0x0][0x580] ;  /* 0x0001600000047ab9 */ /* 0x000fe40000000800 */
[----:B------:R-:W-:-:S07]  /*0f10*/  IMAD.U32 R2, RZ, RZ, UR4 ;  /* 0x00000004ff027e24 */ /* 0x000fce000f8e00ff */
.L_x_8:
[----:B------:R-:W-:Y:S02]  /*0f20*/  ULDC.64 UR4, c[0x0][0x5a0] ;  /* 0x0001680000047ab9 */ /* 0x000fe40000000a00 */
[----:B------:R-:W-:-:S04]  /*0f30*/  ISETP.NE.U32.AND P0, PT, RZ, UR4, PT ;  /* 0x00000004ff007c0c */ /* 0x000fc8000bf05070 */
[----:B------:R-:W-:-:S13]  /*0f40*/  ISETP.NE.AND.EX P0, PT, RZ, UR5, PT, P0 ;  /* 0x00000005ff007c0c */ /* 0x000fda000bf05300 */
[----:B------:R-:W-:Y:S05]  /*0f50*/  @!P0 BRA `(.L_x_10) ;  /* 0x00000000001c8947 */ /* 0x000fea0003800000 */
[----:B------:R-:W2:Y:S02]  /*0f60*/  LDC.64 R4, c[0x0][0x5a0] ;  /* 0x00016800ff047b82 */ /* 0x000ea40000000a00 */
[----:B--2---:R-:W2:Y:S02]  /*0f70*/  LDG.E.64 R4, desc[UR36][R4.64] ;  /* 0x0000002404047981 */ /* 0x004ea4000c1e1b00 */
[----:B--2---:R-:W-:-:S04]  /*0f80*/  ISETP.NE.U32.AND P0, PT, R4, RZ, PT ;  /* 0x000000ff0400720c */ /* 0x004fc80003f05070 */
[----:B------:R-:W-:-:S13]  /*0f90*/  ISETP.NE.AND.EX P0, PT, R5, RZ, PT, P0 ;  /* 0x000000ff0500720c */ /* 0x000fda0003f05300 */
[----:B------:R-:W-:Y:S05]  /*0fa0*/  @!P0 BRA `(.L_x_10) ;  /* 0x0000000000088947 */ /* 0x000fea0003800000 */
[----:B------:R2:W5:Y:S01]  /*0fb0*/  LD.E R16, desc[UR36][R4.64] ;  /* 0x0000002404107980 */ /* 0x000562000c101900 */
[----:B------:R-:W-:Y:S05]  /*0fc0*/  BRA `(.L_x_11) ;  /* 0x0000000000247947 */ /* 0x000fea0003800000 */
.L_x_10:
[----:B------:R-:W-:Y:S02]  /*0fd0*/  ULDC.64 UR4, c[0x0][0x590] ;  /* 0x0001640000047ab9 */ /* 0x000fe40000000a00 */
[----:B------:R-:W-:-:S04]  /*0fe0*/  ISETP.NE.U32.AND P0, PT, RZ, UR4, PT ;  /* 0x00000004ff007c0c */ /* 0x000fc8000bf05070 */
[----:B------:R-:W-:-:S13]  /*0ff0*/  ISETP.NE.AND.EX P0, PT, RZ, UR5, PT, P0 ;  /* 0x00000005ff007c0c */ /* 0x000fda000bf05300 */
[----:B------:R-:W-:Y:S05]  /*1000*/  @!P0 BRA `(.L_x_12) ;  /* 0x00000000000c8947 */ /* 0x000fea0003800000 */
[----:B------:R-:W2:Y:S02]  /*1010*/  LDC.64 R16, c[0x0][0x590] ;  /* 0x00016400ff107b82 */ /* 0x000ea40000000a00 */
[----:B--2---:R3:W5:Y:S01]  /*1020*/  LDG.E R16, desc[UR36][R16.64] ;  /* 0x0000002410107981 */ /* 0x004762000c1e1900 */
[----:B------:R-:W-:Y:S05]  /*1030*/  BRA `(.L_x_11) ;  /* 0x0000000000087947 */ /* 0x000fea0003800000 */
.L_x_12:
[----:B------:R-:W-:Y:S02]  /*1040*/  ULDC UR4, c[0x0][0x584] ;  /* 0x0001610000047ab9 */ /* 0x000fe40000000800 */
[----:B------:R-:W-:-:S07]  /*1050*/  IMAD.U32 R16, RZ, RZ, UR4 ;  /* 0x00000004ff107e24 */ /* 0x000fce000f8e00ff */
.L_x_11:
[----:B------:R-:W-:-:S13]  /*1060*/  LOP3.LUT P0, RZ, R0, 0xff, RZ, 0xc0, !PT ;  /* 0x000000ff00ff7812 */ /* 0x000fda000780c0ff */
[----:B------:R-:W-:Y:S05]  /*1070*/  @!P0 EXIT ;  /* 0x000000000000894d */ /* 0x000fea0003800000 */
[----:B------:R-:W-:Y:S01]  /*1080*/  ULDC UR4, c[0x0][0x28c] ;  /* 0x0000a30000047ab9 */ /* 0x000fe20000000800 */
[----:B------:R-:W-:Y:S01]  /*1090*/  UMOV UR38, URZ ;  /* 0x0000003f00267c82 */ /* 0x000fe20008000000 */
[----:B------:R-:W-:Y:S01]  /*10a0*/  UIADD3 UR4, UR4, 0x1f, URZ ;  /* 0x0000001f04047890 */ /* 0x000fe2000fffe03f */
[----:B------:R-:W-:-:S03]  /*10b0*/  UMOV UR39, URZ ;  /* 0x0000003f00277c82 */ /* 0x000fc60008000000 */
[----:B------:R-:W-:-:S04]  /*10c0*/  USHF.R.S32.HI UR5, URZ, 0x1f, UR4 ;  /* 0x0000001f3f057899 */ /* 0x000fc80008011404 */
[----:B------:R-:W-:-:S04]  /*10d0*/  ULEA.HI UR5, UR5, UR4, URZ, 0x5 ;  /* 0x0000000405057291 */ /* 0x000fc8000f8f283f */
[----:B------:R-:W-:-:S12]  /*10e0*/  USHF.R.S32.HI UR44, URZ, 0x5, UR5 ;  /* 0x000000053f2c7899 */ /* 0x000fd80008011405 */
.L_x_540:
[----:B------:R-:W4:Y:S01]  /*10f0*/  S2R R0, SR_TID.X ;  /* 0x0000000000007919 */ /* 0x000f220000002100 */
[----:B------:R-:W0:Y:S01]  /*1100*/  S2UR UR6, SR_CgaCtaId ;  /* 0x00000000000679c3 */ /* 0x000e220000008800 */
[----:B------:R-:W-:Y:S02]  /*1110*/  UMOV UR46, 0x400 ;  /* 0x00000400002e7882 */ /* 0x000fe40000000000 */
[----:B0-----:R-:W-:Y:S01]  /*1120*/  ULEA UR46, UR6, UR46, 0x18 ;  /* 0x0000002e062e7291 */ /* 0x001fe2000f8ec03f */
[----:B----4-:R-:W-:-:S04]  /*1130*/  LOP3.LUT R0, R0, 0x80, RZ, 0xc0, !PT ;  /* 0x0000008000007812 */ /* 0x010fc800078ec0ff */
[----:B------:R-:W-:-:S06]  /*1140*/  SHF.R.U32.HI R0, RZ, 0x7, R0 ;  /* 0x00000007ff007819 */ /* 0x000fcc0000011600 */
[----:B------:R-:W0:Y:S02]  /*1150*/  SHFL.IDX PT, R0, R0, RZ, 0x1f ;  /* 0x00001fff00007589 */ /* 0x000e2400000e0000 */
[----:B0-----:R-:W-:-:S13]  /*1160*/  R2UR UR4, R0 ;  /* 0x00000000000472ca */ /* 0x001fda00000e0000 */
[----:B------:R-:W-:-:S04]  /*1170*/  ULEA.HI UR5, UR4, UR4, URZ, 0x1 ;  /* 0x0000000404057291 */ /* 0x000fc8000f8f083f */
[----:B------:R-:W-:-:S04]  /*1180*/  ULOP3.LUT UR5, UR5, 0xffffe, URZ, 0xc0, !UPT ;  /* 0x000ffffe05057892 */ /* 0x000fc8000f8ec03f */
[----:B------:R-:W-:-:S03]  /*1190*/  UIADD3 UR5, UR4, -UR5, URZ ;  /* 0x8000000504057290 */ /* 0x000fc6000fffe03f */
[----:B------:R-:W-:Y:S01]  /*11a0*/  ULDC UR4, c[0x0][0x28c] ;  /* 0x0000a30000047ab9 */ /* 0x000fe20000000800 */
[----:B------:R-:W-:Y:S01]  /*11b0*/  ULEA UR5, UR5, UR46, 0xc ;  /* 0x0000002e05057291 */ /* 0x000fe2000f8e603f */
[----:B------:R-:W-:-:S03]  /*11c0*/  ISETP.LT.AND P0, PT, RZ, UR4, PT ;  /* 0x00000004ff007c0c */ /* 0x000fc6000bf01270 */
[----:B------:R-:W-:-:S04]  /*11d0*/  UIADD3 UR5, UR5, 0x100, URZ ;  /* 0x0000010005057890 */ /* 0x000fc8000fffe03f */
[----:B------:R-:W-:-:S04]  /*11e0*/  USHF.R.U32.HI UR5, URZ, 0x4, UR5 ;  /* 0x000000043f057899 */ /* 0x000fc80008011605 */
[----:B------:R-:W-:Y:S02]  /*11f0*/  ULOP3.LUT UR47, UR5, 0x3fff, URZ, 0xc0, !UPT ;  /* 0x00003fff052f7892 */ /* 0x000fe4000f8ec03f */
[----:B-1-3--:R-:W-:Y:S10]  /*1200*/  @P0 BRA `(.L_x_13) ;  /* 0x0000000000400947 */ /* 0x00aff40003800000 */
[----:B------:R-:W-:Y:S01]  /*1210*/  MOV R0, 0x0 ;  /* 0x0000000000007802 */ /* 0x000fe20000000f00 */
[----:B------:R-:W-:Y:S01]  /*1220*/  ULDC.64 UR4, c[0x4][0x68] ;  /* 0x01001a0000047ab9 */ /* 0x000fe20000000a00 */
[----:B------:R-:W-:Y:S01]  /*1230*/  ULDC.64 UR6, c[0x4][0x8] ;  /* 0x0100020000067ab9 */ /* 0x000fe20000000a00 */
[----:B--2---:R-:W-:Y:S01]  /*1240*/  IMAD.U32 R4, RZ, RZ, UR4 ;  /* 0x00000004ff047e24 */ /* 0x004fe2000f8e00ff */
[----:B------:R0:W2:Y:S01]  /*1250*/  LDC.64 R14, c[0x4][R0] ;  /* 0x01000000000e7b82 */ /* 0x0000a20000000a00 */
[----:B------:R-:W-:Y:S01]  /*1260*/  MOV R5, UR5 ;  /* 0x0000000500057c02 */ /* 0x000fe20008000f00 */
[----:B------:R-:W-:Y:S01]  /*1270*/  ULDC.64 UR4, c[0x4][0x70] ;  /* 0x01001c0000047ab9 */ /* 0x000fe20000000a00 */
[----:B------:R-:W-:Y:S02]  /*1280*/  IMAD.U32 R10, RZ, RZ, UR6 ;  /* 0x00000006ff0a7e24 */ /* 0x000fe4000f8e00ff */
[----:B------:R-:W-:Y:S02]  /*1290*/  IMAD.U32 R6, RZ, RZ, UR4 ;  /* 0x00000004ff067e24 */ /* 0x000fe4000f8e00ff */
[----:B------:R-:W-:-:S02]  /*12a0*/  IMAD.U32 R7, RZ, RZ, UR5 ;  /* 0x00000005ff077e24 */ /* 0x000fc4000f8e00ff */
[----:B------:R-:W-:Y:S02]  /*12b0*/  IMAD.U32 R11, RZ, RZ, UR7 ;  /* 0x00000007ff0b7e24 */ /* 0x000fe4000f8e00ff */
[----:B------:R-:W-:Y:S02]  /*12c0*/  IMAD.MOV.U32 R8, RZ, RZ, 0x1e1 ;  /* 0x000001e1ff087424 */ /* 0x000fe400078e00ff */
[----:B------:R-:W-:Y:S02]  /*12d0*/  IMAD.MOV.U32 R12, RZ, RZ, 0x1 ;  /* 0x00000001ff0c7424 */ /* 0x000fe400078e00ff */
[----:B0-----:R-:W-:-:S07]  /*12e0*/  IMAD.MOV.U32 R13, RZ, RZ, RZ ;  /* 0x000000ffff0d7224 */ /* 0x001fce00078e00ff */
[----:B------:R-:W-:-:S07]  /*12f0*/  LEPC R20, `(.L_x_13) ;  /* 0x000000001014794e */ /* 0x000fce0000000000 */
[----:B-123-5:R-:W-:Y:S05]  /*1300*/  CALL.ABS.NOINC R14 ;  /* 0x000000000e007343 */ /* 0x02efea0003c00000 */
.L_x_13:
[----:B------:R-:W-:-:S06]  /*1310*/  ULOP3.LUT UR4, UR40, 0x1, URZ, 0xfc, !UPT ;  /* 0x0000000128047892 */ /* 0x000fcc000f8efc3f */
[----:B------:R-:W-:-:S04]  /*1320*/  MOV R0, UR4 ;  /* 0x0000000400007c02 */ /* 0x000fc80008000f00 */
[----:B------:R-:W-:-:S13]  /*1330*/  ISETP.NE.AND P0, PT, R0, 0x3, PT ;  /* 0x000000030000780c */ /* 0x000fda0003f05270 */
[----:B------:R-:W-:Y:S05]  /*1340*/  @!P0 BRA `(.L_x_14) ;  /* 0x0000000000048947 */ /* 0x000fea0003800000 */
[----:B------:R-:W-:Y:S01]  /*1350*/  BPT.TRAP 0x1 ;  /* 0x000000040000795c */ /* 0x000fe20000300000 */
.L_x_14:
[----:B-1----:R-:W-:Y:S02]  /*1360*/  IMAD.U32 R3, RZ, RZ, UR39 ;  /* 0x00000027ff037e24 */ /* 0x002fe4000f8e00ff */
[----:B------:R-:W-:-:S03]  /*1370*/  IMAD.U32 R0, RZ, RZ, UR38 ;  /* 0x00000026ff007e24 */ /* 0x000fc6000f8e00ff */
[----:B------:R-:W-:Y:S02]  /*1380*/  LEA R3, R3, UR46, 0x3 ;  /* 0x0000002e03037c11 */ /* 0x000fe4000f8e18ff */
[----:B------:R-:W-:-:S04]  /*1390*/  SHF.L.U32 R0, R0, 0x1f, RZ ;  /* 0x0000001f00007819 */ /* 0x000fc800000006ff */
[----:B------:R0:W1:Y:S01]  /*13a0*/  SYNCS.PHASECHK.TRANS64.TRYWAIT P1, [R3+URZ], R0 ;  /* 0x00000000030075a7 */ /* 0x000062000802017f */
[----:B------:R-:W-:Y:S05]  /*13b0*/  @!P0 BRA `(.L_x_15) ;  /* 0x0000000000048947 */ /* 0x000fea0003800000 */
[----:B------:R-:W-:Y:S01]  /*13c0*/  BPT.TRAP 0x1 ;  /* 0x000000040000795c */ /* 0x000fe20000300000 */
.L_x_15:
[----:B-1----:R-:W-:Y:S05]  /*13d0*/  @P1 BRA `(.L_x_16) ;  /* 0x0000000000081947 */ /* 0x002fea0003800000 */
[----:B------:R-:W1:Y:S02]  /*13e0*/  SYNCS.PHASECHK.TRANS64.TRYWAIT P1, [R3+URZ], R0 ;  /* 0x00000000030075a7 */ /* 0x000e64000802017f */
[----:B-1----:R-:W-:Y:S05]  /*13f0*/  @!P1 BRA `(.L_x_17) ;  /* 0x00000160005c9947 */ /* 0x002fea0003800000 */
.L_x_16:
[----:B------:R-:W-:-:S04]  /*1400*/  UISETP.LT.AND UP0, UPT, UR44, 0x1, UPT ;  /* 0x000000012c00788c */ /* 0x000fc8000bf01270 */
[----:B------:R-:W-:-:S04]  /*1410*/  USEL UR4, UR44, 0x1, UP0 ;  /* 0x000000012c047887 */ /* 0x000fc80008000000 */
[----:B------:R-:W-:-:S06]  /*1420*/  UIADD3 UR4, UR44, -UR4, URZ ;  /* 0x800000042c047290 */ /* 0x000fcc000fffe03f */
[----:B01----:R-:W-:Y:S02]  /*1430*/  IMAD.U32 R0, RZ, RZ, UR4 ;  /* 0x00000004ff007e24 */ /* 0x003fe4000f8e00ff */
[----:B------:R-:W-:Y:S01]  /*1440*/  IMAD.U32 R3, RZ, RZ, UR4 ;  /* 0x00000004ff037e24 */ /* 0x000fe2000f8e00ff */
[----:B------:R-:W-:Y:S05]  /*1450*/  WARPSYNC.ALL ;  /* 0x0000000000007948 */ /* 0x000fea0003800000 */
[----:B------:R-:W-:Y:S01]  /*1460*/  ISETP.GE.AND P1, PT, R0, 0x1, PT ;  /* 0x000000010000780c */ /* 0x000fe20003f26270 */
[----:B------:R-:W-:Y:S01]  /*1470*/  UIADD3 UR46, UR46, 0xc100, URZ ;  /* 0x0000c1002e2e7890 */ /* 0x000fe2000fffe03f */
[----:B------:R-:W-:Y:S01]  /*1480*/  WARPGROUP.ARRIVE ;  /* 0x00000000000079c5 */ /* 0x000fe20000000000 */
[----:B------:R-:W-:-:S02]  /*1490*/  ULOP3.LUT UR8, UR47, 0x10000, URZ, 0xfc, !UPT ;  /* 0x000100002f087892 */ /* 0x000fc4000f8efc3f */
[----:B------:R-:W-:Y:S02]  /*14a0*/  USHF.R.U32.HI UR46, URZ, 0x4, UR46 ;  /* 0x000000043f2e7899 */ /* 0x000fe4000801162e */
[----:B------:R-:W-:Y:S02]  /*14b0*/  ULEA UR10, UR39, UR8, 0xa ;  /* 0x00000008270a7291 */ /* 0x000fe4000f8e503f */
[----:B------:R-:W-:Y:S01]  /*14c0*/  ULOP3.LUT UR9, UR46, 0x3fff, URZ, 0xc0, !UPT ;  /* 0x00003fff2e097892 */ /* 0x000fe2000f8ec03f */
[----:B------:R-:W-:Y:S01]  /*14d0*/  UMOV UR5, 0x80000020 ;  /* 0x8000002000057882 */ /* 0x000fe20000000000 */
[----:B------:R-:W-:Y:S02]  /*14e0*/  UMOV UR7, 0x80000020 ;  /* 0x8000002000077882 */ /* 0x000fe40000000000 */
[----:B------:R-:W-:Y:S01]  /*14f0*/  ULOP3.LUT UR9, UR9, 0x10000, URZ, 0xfc, !UPT ;  /* 0x0001000009097892 */ /* 0x000fe2000f8efc3f */
[----:B------:R-:W-:-:S03]  /*1500*/  UMOV UR4, UR10 ;  /* 0x0000000a00047c82 */ /* 0x000fc60008000000 */
[----:B------:R-:W-:-:S07]  /*1510*/  ULEA UR11, UR39, UR9, 0xa ;  /* 0x00000009270b7291 */ /* 0x000fce000f8e503f */
[----:B------:R-:W-:Y:S02]  /*1520*/  UMOV UR6, UR11 ;  /* 0x0000000b00067c82 */ /* 0x000fe40008000000 */
[----:B------:R-:W-:Y:S01]  /*1530*/  HGMMA.64x256x16.F32.BF16 R24, gdesc[UR4], RZ, !UPT, gsb0 ;  /* 0x03e00000041879f0 */ /* 0x000fe2000c0018ff */
[----:B------:R-:W-:Y:S01]  /*1540*/  UIADD3 UR4, UR10, 0x200, URZ ;  /* 0x000002000a047890 */ /* 0x000fe2000fffe03f */
[----:B------:R-:W-:Y:S01]  /*1550*/  UMOV UR5, 0x80000020 ;  /* 0x8000002000057882 */ /* 0x000fe20000000000 */
[----:B------:R-:W-:Y:S02]  /*1560*/  WARPGROUP.DEPBAR.LE gsb0, 0x0 ;  /* 0x00008000000079c5 */ /* 0x000fe40000010000 */
[----:B------:R-:W-:Y:S01]  /*1570*/  STL.64 [R1], R24 ;  /* 0x0000001801007387 */ /* 0x000fe20000100a00 */
[----:B------:R-:W-:Y:S01]  /*1580*/  IMAD.MOV.U32 R235, RZ, RZ, R49 ;  /* 0x000000ffffeb7224 */ /* 0x000fe200078e0031 */
[----:B------:R-:W-:Y:S01]  /*1590*/  MOV R232, R52 ;  /* 0x0000003400e87202 */ /* 0x000fe20000000f00 */
[----:B------:R-:W-:Y:S01]  /*15a0*/  IMAD.MOV.U32 R234, RZ, RZ, R50 ;  /* 0x000000ffffea7224 */ /* 0x000fe200078e0032 */
[----:B------:R-:W-:Y:S01]  /*15b0*/  STL.64 [R1+0x8], R26 ;  /* 0x0000081a01007387 */ /* 0x000fe20000100a00 */
        /* <DEDUP_REMOVED lines=43> */
[----:B------:R-:W-:Y:S01]  /*1870*/  MOV R6, R148 ;  /* 0x0000009400067202 */ /* 0x000fe20000000f00 */
[----:B------:R-:W-:Y:S01]  /*1880*/  IMAD.MOV.U32 R161, RZ, RZ, R77 ;  /* 0x000000ffffa17224 */ /* 0x000fe200078e004d */
[----:B------:R0:W-:Y:S01]  /*1890*/  STL [R1+0x60], R48 ;  /* 0x0000603001007387 */ /* 0x0001e20000100800 */
[----:B------:R-:W-:-:S02]  /*18a0*/  IMAD.MOV.U32 R162, RZ, RZ, R78 ;  /* 0x000000ffffa27224 */ /* 0x000fc400078e004e */
[----:B------:R-:W-:Y:S01]  /*18b0*/  IMAD.MOV.U32 R163, RZ, RZ, R79 ;  /* 0x000000ffffa37224 */ /* 0x000fe200078e004f */
[----:B------:R-:W-:Y:S01]  /*18c0*/  STL [R1+0x2b8], R160 ;  /* 0x0002b8a001007387 */ /* 0x000fe20000100800 */
[----:B------:R-:W-:Y:S02]  /*18d0*/  IMAD.MOV.U32 R164, RZ, RZ, R80 ;  /* 0x000000ffffa47224 */ /* 0x000fe400078e0050 */
[----:B------:R-:W-:Y:S02]  /*18e0*/  IMAD.MOV.U32 R165, RZ, RZ, R81 ;  /* 0x000000ffffa57224 */ /* 0x000fe400078e0051 */
[----:B------:R-:W-:Y:S02]  /*18f0*/  IMAD.MOV.U32 R166, RZ, RZ, R82 ;  /* 0x000000ffffa67224 */ /* 0x000fe400078e0052 */
[----:B------:R-:W-:Y:S02]  /*1900*/  IMAD.MOV.U32 R167, RZ, RZ, R83 ;  /* 0x000000ffffa77224 */ /* 0x000fe400078e0053 */
[----:B------:R-:W-:-:S02]  /*1910*/  IMAD.MOV.U32 R169, RZ, RZ, R85 ;  /* 0x000000ffffa97224 */ /* 0x000fc400078e0055 */
[----:B------:R-:W-:Y:S02]  /*1920*/  IMAD.MOV.U32 R170, RZ, RZ, R86 ;  /* 0x000000ffffaa7224 */ /* 0x000fe400078e0056 */
        /* <DEDUP_REMOVED lines=45> */
[----:B---3--:R-:W-:Y:S02]  /*1c00*/  IMAD.MOV.U32 R17, RZ, RZ, R138 ;  /* 0x000000ffff117224 */ /* 0x008fe400078e008a */
        /* <DEDUP_REMOVED lines=8> */
[----:B--2---:R-:W-:Y:S02]  /*1c90*/  IMAD.MOV.U32 R5, RZ, RZ, R149 ;  /* 0x000000ffff057224 */ /* 0x004fe400078e0095 */
[----:B------:R-:W-:Y:S02]  /*1ca0*/  IMAD.MOV.U32 R4, RZ, RZ, R150 ;  /* 0x000000ffff047224 */ /* 0x000fe400078e0096 */
[----:B------:R-:W-:Y:S02]  /*1cb0*/  IMAD.MOV.U32 R0, RZ, RZ, R151 ;  /* 0x000000ffff007224 */ /* 0x000fe400078e0097 */
[----:B0-----:R-:W-:-:S06]  /*1cc0*/  WARPGROUP.ARRIVE ;  /* 0x00000000000079c5 */ /* 0x001fcc0000000000 */
[----:B------:R-:W-:Y:S03]  /*1cd0*/  HGMMA.64x256x16.F32.BF16 R24, gdesc[UR4], RZ, !UPT, gsb0 ;  /* 0x03e00000041879f0 */ /* 0x000fe6000c0018ff */
[----:B------:R-:W-:Y:S02]  /*1ce0*/  WARPGROUP.DEPBAR.LE gsb0, 0x0 ;  /* 0x00008000000079c5 */ /* 0x000fe40000010000 */
[----:B------:R-:W-:Y:S04]  /*1cf0*/  STL.64 [R1+0x2b0], R150 ;  /* 0x0002b09601007387 */ /* 0x000fe80000100a00 */
        /* <DEDUP_REMOVED lines=20> */
[----:B------:R0:W-:Y:S04]  /*1e40*/  STL.64 [R1+0x208], R108 ;  /* 0x0002086c01007387 */ /* 0x0001e80000100a00 */
[----:B0-----:R-:W2:Y:S04]  /*1e50*/  LDL.LU R108, [R1] ;  /* 0x00000000016c7983 */ /* 0x001ea80000300800 */
[----:B------:R-:W2:Y:S04]  /*1e60*/  LDL.LU R109, [R1+0x4] ;  /* 0x00000400016d7983 */ /* 0x000ea80000300800 */
        /* <DEDUP_REMOVED lines=22> */
[----:B------:R-:W2:Y:S01]  /*1fd0*/  LDL.LU R132, [R1+0x60] ;  /* 0x0000600001847983 */ /* 0x000ea20000300800 */
[----:B------:R-:W-:Y:S01]  /*1fe0*/  IMAD.MOV.U32 R133, RZ, RZ, R235 ;  /* 0x000000ffff857224 */ /* 0x000fe200078e00eb */
[----:B------:R-:W-:Y:S01]  /*1ff0*/  MOV R137, R231 ;  /* 0x000000e700897202 */ /* 0x000fe20000000f00 */
[----:B------:R-:W-:Y:S01]  /*2000*/  IMAD.MOV.U32 R134, RZ, RZ, R234 ;  /* 0x000000ffff867224 */ /* 0x000fe200078e00ea */
[----:B------:R-:W-:Y:S01]  /*2010*/  MOV R145, R223 ;  /* 0x000000df00917202 */ /* 0x000fe20000000f00 */
[----:B------:R-:W-:Y:S01]  /*2020*/  IMAD.MOV.U32 R135, RZ, RZ, R233 ;  /* 0x000000ffff877224 */ /* 0x000fe200078e00e9 */
[----:B------:R-:W-:Y:S01]  /*2030*/  UIADD3 UR4, UR10, 0x2, URZ ;  /* 0x000000020a047890 */ /* 0x000fe2000fffe03f */
[----:B------:R-:W-:Y:S01]  /*2040*/  IMAD.MOV.U32 R136, RZ, RZ, R232 ;  /* 0x000000ffff887224 */ /* 0x000fe200078e00e8 */
[----:B------:R-:W-:Y:S01]  /*2050*/  MOV R232, R6 ;  /* 0x0000000600e87202 */ /* 0x000fe20000000f00 */
[----:B------:R-:W-:Y:S01]  /*2060*/  IMAD.MOV.U32 R138, RZ, RZ, R230 ;  /* 0x000000ffff8a7224 */ /* 0x000fe200078e00e6 */
[----:B------:R-:W-:Y:S01]  /*2070*/  UIADD3 UR6, UR11, 0x2, URZ ;  /* 0x000000020b067890 */ /* 0x000fe2000fffe03f */
[----:B------:R-:W-:Y:S01]  /*2080*/  IMAD.MOV.U32 R139, RZ, RZ, R229 ;  /* 0x000000ffff8b7224 */ /* 0x000fe200078e00e5 */
[----:B------:R-:W-:Y:S01]  /*2090*/  UMOV UR5, 0x80000020 ;  /* 0x8000002000057882 */ /* 0x000fe20000000000 */
[----:B------:R-:W-:Y:S01]  /*20a0*/  IMAD.MOV.U32 R140, RZ, RZ, R228 ;  /* 0x000000ffff8c7224 */ /* 0x000fe200078e00e4 */
[----:B------:R-:W-:Y:S01]  /*20b0*/  UMOV UR7, 0x80000020 ;  /* 0x8000002000077882 */ /* 0x000fe20000000000 */
[----:B------:R-:W-:-:S02]  /*20c0*/  IMAD.MOV.U32 R141, RZ, RZ, R227 ;  /* 0x000000ffff8d7224 */ /* 0x000fc400078e00e3 */
[----:B------:R-:W-:Y:S02]  /*20d0*/  IMAD.MOV.U32 R142, RZ, RZ, R226 ;  /* 0x000000ffff8e7224 */ /* 0x000fe400078e00e2 */
[----:B------:R-:W-:Y:S02]  /*20e0*/  IMAD.MOV.U32 R143, RZ, RZ, R225 ;  /* 0x000000ffff8f7224 */ /* 0x000fe400078e00e1 */
[----:B------:R-:W-:Y:S01]  /*20f0*/  IMAD.MOV.U32 R144, RZ, RZ, R224 ;  /* 0x000000ffff907224 */ /* 0x000fe200078e00e0 */
[----:B------:R-:W-:Y:S01]  /*2100*/  MOV R224, R14 ;  /* 0x0000000e00e07202 */ /* 0x000fe20000000f00 */
[----:B------:R-:W-:Y:S02]  /*2110*/  IMAD.MOV.U32 R146, RZ, RZ, R222 ;  /* 0x000000ffff927224 */ /* 0x000fe400078e00de */
[----:B------:R-:W-:Y:S02]  /*2120*/  IMAD.MOV.U32 R147, RZ, RZ, R221 ;  /* 0x000000ffff937224 */ /* 0x000fe400078e00dd */
[----:B------:R-:W-:-:S02]  /*2130*/  IMAD.MOV.U32 R148, RZ, RZ, R220 ;  /* 0x000000ffff947224 */ /* 0x000fc400078e00dc */
[----:B------:R-:W-:Y:S02]  /*2140*/  IMAD.MOV.U32 R149, RZ, RZ, R219 ;  /* 0x000000ffff957224 */ /* 0x000fe400078e00db */
[----:B------:R-:W-:Y:S02]  /*2150*/  IMAD.MOV.U32 R150, RZ, RZ, R218 ;  /* 0x000000ffff967224 */ /* 0x000fe400078e00da */
[----:B------:R-:W-:Y:S02]  /*2160*/  IMAD.MOV.U32 R151, RZ, RZ, R217 ;  /* 0x000000ffff977224 */ /* 0x000fe400078e00d9 */
[----:B------:R-:W-:Y:S01]  /*2170*/  IMAD.MOV.U32 R160, RZ, RZ, R216 ;  /* 0x000000ffffa07224 */ /* 0x000fe200078e00d8 */
[----:B------:R-:W-:Y:S01]  /*2180*/  MOV R216, R23 ;  /* 0x0000001700d87202 */ /* 0x000fe20000000f00 */
        /* <DEDUP_REMOVED lines=16> */
[----:B------:R-:W-:-:S06]  /*2290*/  IMAD.MOV.U32 R235, RZ, RZ, R0 ;  /* 0x000000ffffeb7224 */ /* 0x000fcc00078e0000 */
[----:B--2---:R-:W-:-:S06]  /*22a0*/  WARPGROUP.ARRIVE ;  /* 0x00000000000079c5 */ /* 0x004fcc0000000000 */
[----:B------:R-:W-:Y:S03]  /*22b0*/  HGMMA.64x256x16.F32.BF16 R108, gdesc[UR4], R108, gsb0 ;  /* 0x03e00000046c79f0 */ /* 0x000fe6000800186c */
[----:B------:R-:W-:Y:S02]  /*22c0*/  WARPGROUP.DEPBAR.LE gsb0, 0x0 ;  /* 0x00008000000079c5 */ /* 0x000fe40000010000 */
[----:B------:R-:W-:Y:S04]  /*22d0*/  STL.64 [R1], R108 ;  /* 0x0000006c01007387 */ /* 0x000fe80000100a00 */
        /* <DEDUP_REMOVED lines=63> */
[----:B0-----:R1:W5:Y:S04]  /*26d0*/  LDL.LU R160, [R1+0x2b8] ;  /* 0x0002b80001a07983 */ /* 0x0013680000300800 */
[----:B------:R-:W2:Y:S04]  /*26e0*/  LDL.LU.64 R150, [R1+0x2b0] ;  /* 0x0002b00001967983 */ /* 0x000ea80000300a00 */
        /* <DEDUP_REMOVED lines=20> */
[----:B------:R-:W2:Y:S01]  /*2830*/  LDL.LU.64 R108, [R1+0x208] ;  /* 0x00020800016c7983 */ /* 0x000ea20000300a00 */
[----:B------:R-:W-:Y:S01]  /*2840*/  UIADD3 UR4, UR10, 0x202, URZ ;  /* 0x000002020a047890 */ /* 0x000fe2000fffe03f */
[----:B------:R-:W-:Y:S01]  /*2850*/  UMOV UR5, 0x80000020 ;  /* 0x8000002000057882 */ /* 0x000fe20000000000 */
[----:B--2---:R-:W-:-:S07]  /*2860*/  WARPGROUP.ARRIVE ;  /* 0x00000000000079c5 */ /* 0x004fce0000000000 */
[----:B------:R-:W-:Y:S03]  /*2870*/  HGMMA.64x256x16.F32.BF16 R24, gdesc[UR4], R24, gsb0 ;  /* 0x03e00000041879f0 */ /* 0x000fe60008001818 */
[----:B------:R-:W-:Y:S02]  /*2880*/  WARPGROUP.DEPBAR.LE gsb0, 0x0 ;  /* 0x00008000000079c5 */ /* 0x000fe40000010000 */
[----:B-1----:R-:W-:Y:S05]  /*2890*/  @!P1 BRA `(.L_x_18) ;  /* 0x0000002000909947 */ /* 0x002fea0003800000 */
[----:B------:R-:W-:Y:S02]  /*28a0*/  UIADD3 UR4, UR39, 0x1, URZ ;  /* 0x0000000127047890 */ /* 0x000fe4000fffe03f */
[----:B------:R-:W-:Y:S02]  /*28b0*/  UMOV UR11, UR39 ;  /* 0x00000027000b7c82 */ /* 0x000fe40008000000 */
[----:B------:R-:W-:-:S04]  /*28c0*/  UISETP.NE.AND UP0, UPT, UR4, 0x3, UPT ;  /* 0x000000030400788c */ /* 0x000fc8000bf05270 */
[----:B------:R-:W-:Y:S02]  /*28d0*/  USEL UR5, URZ, 0x1, UP0 ;  /* 0x000000013f057887 */ /* 0x000fe40008000000 */
[----:B------:R-:W-:Y:S02]  /*28e0*/  USEL UR10, UR4, URZ, UP0 ;  /* 0x0000003f040a7287 */ /* 0x000fe40008000000 */
[----:B------:R-:W-:-:S06]  /*28f0*/  ULOP3.LUT UR5, UR38, UR5, URZ, 0x3c, !UPT ;  /* 0x0000000526057292 */ /* 0x000fcc000f8e3c3f */
[----:B------:R-:W-:-:S07]  /*2900*/  IMAD.U32 R0, RZ, RZ, UR5 ;  /* 0x00000005ff007e24 */ /* 0x000fce000f8e00ff */
.L_x_25:
[----:B------:R-:W-:Y:S05]  /*2910*/  @!P0 BRA `(.L_x_19) ;  /* 0x0000000000048947 */ /* 0x000fea0003800000 */
[----:B------:R-:W-:Y:S01]  /*2920*/  BPT.TRAP 0x1 ;  /* 0x000000040000795c */ /* 0x000fe20000300000 */
.L_x_19:
[----:B------:R-:W0:Y:S01]  /*2930*/  S2UR UR5, SR_CgaCtaId ;  /* 0x00000000000579c3 */ /* 0x000e220000008800 */
[----:B------:R-:W-:Y:S01]  /*2940*/  UMOV UR4, 0x400 ;  /* 0x0000040000047882 */ /* 0x000fe20000000000 */
[----:B------:R-:W-:Y:S01]  /*2950*/  SHF.L.U32 R4, R0, 0x1f, RZ ;  /* 0x0000001f00047819 */ /* 0x000fe200000006ff */
[----:B0-----:R-:W-:-:S04]  /*2960*/  ULEA UR14, UR5, UR4, 0x18 ;  /* 0x00000004050e7291 */ /* 0x001fc8000f8ec03f */
[----:B------:R-:W-:-:S09]  /*2970*/  ULEA UR4, UR10, UR14, 0x3 ;  /* 0x0000000e0a047291 */ /* 0x000fd2000f8e183f */
[----:B------:R0:W1:Y:S01]  /*2980*/  SYNCS.PHASECHK.TRANS64.TRYWAIT P1, [UR4], R4 ;  /* 0x00000004ff0075a7 */ /* 0x0000620008020144 */
[----:B------:R-:W-:Y:S05]  /*2990*/  @!P0 BRA `(.L_x_20) ;  /* 0x0000000000048947 */ /* 0x000fea0003800000 */
[----:B------:R-:W-:Y:S01]  /*29a0*/  BPT.TRAP 0x1 ;  /* 0x000000040000795c */ /* 0x000fe20000300000 */
.L_x_20:
[----:B-1----:R-:W-:Y:S05]  /*29b0*/  @P1 BRA `(.L_x_21) ;  /* 0x0000000000081947 */ /* 0x002fea0003800000 */
[----:B------:R-:W1:Y:S02]  /*29c0*/  SYNCS.PHASECHK.TRANS64.TRYWAIT P1, [UR4], R4 ;  /* 0x00000004ff0075a7 */ /* 0x000e640008020144 */
[----:B-1----:R-:W-:Y:S05]  /*29d0*/  @!P1 BRA `(.L_x_22) ;  /* 0x0000014800f89947 */ /* 0x002fea0003800000 */
.L_x_21:
        /* <DEDUP_REMOVED lines=64> */
[----:B--2---:R-:W2:Y:S04]  /*2de0*/  LDL.LU.64 R24, [R1] ;  /* 0x0000000001187983 */ /* 0x004ea80000300a00 */
        /* <DEDUP_REMOVED lines=63> */
[----:B------:R-:W-:-:S02]  /*31e0*/  ULEA UR12, UR10, UR8, 0xa ;  /* 0x000000080a0c7291 */ /* 0x000fc4000f8e503f */
[----:B------:R-:W-:Y:S01]  /*31f0*/  ULEA UR13, UR10, UR9, 0xa ;  /* 0x000000090a0d7291 */ /* 0x000fe2000f8e503f */
[----:B------:R-:W-:Y:S01]  /*3200*/  UMOV UR5, 0x80000020 ;  /* 0x8000002000057882 */ /* 0x000fe20000000000 */
[----:B------:R-:W-:-:S03]  /*3210*/  UMOV UR7, 0x80000020 ;  /* 0x8000002000077882 */ /* 0x000fc60000000000 */
[----:B------:R-:W-:Y:S02]  /*3220*/  UMOV UR4, UR12 ;  /* 0x0000000c00047c82 */ /* 0x000fe40008000000 */
[----:B------:R-:W-:Y:S01]  /*3230*/  UMOV UR6, UR13 ;  /* 0x0000000d00067c82 */ /* 0x000fe20008000000 */
[----:B--2---:R-:W-:-:S06]  /*3240*/  WARPGROUP.ARRIVE ;  /* 0x00000000000079c5 */ /* 0x004fcc0000000000 */
[----:B------:R-:W-:Y:S03]  /*3250*/  HGMMA.64x256x16.F32.BF16 R24, gdesc[UR4], R24, gsb0 ;  /* 0x03e00000041879f0 */ /* 0x000fe60008001818 */
[----:B------:R-:W-:Y:S02]  /*3260*/  WARPGROUP.DEPBAR.LE gsb0, 0x0 ;  /* 0x00008000000079c5 */ /* 0x000fe40000010000 */
[----:B------:R-:W-:Y:S01]  /*3270*/  STL.64 [R1], R24 ;  /* 0x0000001801007387 */ /* 0x000fe20000100a00 */
[----:B-1----:R-:W-:Y:S01]  /*3280*/  IMAD.MOV.U32 R5, RZ, RZ, R150 ;  /* 0x000000ffff057224 */ /* 0x002fe200078e0096 */
[----:B------:R-:W-:Y:S01]  /*3290*/  MOV R6, R149 ;  /* 0x0000009500067202 */ /* 0x000fe20000000f00 */
[----:B0-----:R-:W-:Y:S01]  /*32a0*/  IMAD.MOV.U32 R4, RZ, RZ, R151 ;  /* 0x000000ffff047224 */ /* 0x001fe200078e0097 */
        /* <DEDUP_REMOVED lines=44> */
[----:B------:R0:W-:Y:S01]  /*3570*/  STL.64 [R1+0x60], R48 ;  /* 0x0000603001007387 */ /* 0x0001e20000100a00 */
[----:B------:R-:W-:Y:S01]  /*3580*/  IMAD.MOV.U32 R206, RZ, RZ, R122 ;  /* 0x000000ffffce7224 */ /* 0x000fe200078e007a */
[----:B------:R-:W-:Y:S01]  /*3590*/  MOV R232, R53 ;  /* 0x0000003500e87202 */ /* 0x000fe20000000f00 */
[----:B------:R-:W-:Y:S01]  /*35a0*/  IMAD.MOV.U32 R207, RZ, RZ, R123 ;  /* 0x000000ffffcf7224 */ /* 0x000fe200078e007b */
[----:B------:R-:W2:Y:S01]  /*35b0*/  LDL.LU.64 R150, [R1+0x4b8] ;  /* 0x0004b80001967983 */ /* 0x000ea20000300a00 */
[----:B------:R-:W-:-:S02]  /*35c0*/  IMAD.MOV.U32 R204, RZ, RZ, R120 ;  /* 0x000000ffffcc7224 */ /* 0x000fc400078e0078 */
[----:B------:R-:W-:Y:S01]  /*35d0*/  IMAD.MOV.U32 R205, RZ, RZ, R121 ;  /* 0x000000ffffcd7224 */ /* 0x000fe200078e0079 */
[----:B------:R-:W2:Y:S01]  /*35e0*/  LDL.LU.64 R148, [R1+0x4b0] ;  /* 0x0004b00001947983 */ /* 0x000ea20000300a00 */
[----:B------:R-:W-:Y:S02]  /*35f0*/  IMAD.MOV.U32 R202, RZ, RZ, R118 ;  /* 0x000000ffffca7224 */ /* 0x000fe400078e0076 */
[----:B------:R-:W-:Y:S01]  /*3600*/  IMAD.MOV.U32 R203, RZ, RZ, R119 ;  /* 0x000000ffffcb7224 */ /* 0x000fe200078e0077 */
[----:B------:R-:W2:Y:S01]  /*3610*/  LDL.LU.64 R146, [R1+0x4a8] ;  /* 0x0004a80001927983 */ /* 0x000ea20000300a00 */
[----:B------:R-:W-:Y:S02]  /*3620*/  IMAD.MOV.U32 R200, RZ, RZ, R116 ;  /* 0x000000ffffc87224 */ /* 0x000fe400078e0074 */
        /* <DEDUP_REMOVED lines=86> */
[----:B------:R-:W-:-:S03]  /*3b90*/  IMAD.MOV.U32 R234, RZ, RZ, R51 ;  /* 0x000000ffffea7224 */ /* 0x000fc600078e0033 */
        /* <DEDUP_REMOVED lines=19> */
[----:B0-----:R-:W2:Y:S04]  /*3cd0*/  LDL.LU.64 R48, [R1+0x320] ;  /* 0x0003200001307983 */ /* 0x001ea80000300a00 */
        /* <DEDUP_REMOVED lines=13> */
[----:B------:R-:W-:-:S02]  /*3db0*/  UMOV UR5, 0x80000020 ;  /* 0x8000002000057882 */ /* 0x000fc40000000000 */
[----:B-----5:R-:W-:Y:S01]  /*3dc0*/  STL [R1+0x2b8], R160 ;  /* 0x0002b8a001007387 */ /* 0x020fe20000100800 */
[----:B--2---:R-:W-:-:S06]  /*3dd0*/  WARPGROUP.ARRIVE ;  /* 0x00000000000079c5 */ /* 0x004fcc0000000000 */
[----:B------:R-:W-:Y:S03]  /*3de0*/  HGMMA.64x256x16.F32.BF16 R24, gdesc[UR4], R24, gsb0 ;  /* 0x03e00000041879f0 */ /* 0x000fe60008001818 */
        /* <DEDUP_REMOVED lines=54> */
[----:B------:R-:W-:Y:S01]  /*4150*/  MOV R235, R4 ;  /* 0x0000000400eb7202 */ /* 0x000fe20000000f00 */
        /* <DEDUP_REMOVED lines=12> */
[----:B------:R-:W-:Y:S01]  /*4220*/  IMAD.MOV.U32 R150, RZ, RZ, R219 ;  /* 0x000000ffff967224 */ /* 0x000fe200078e00db */
[----:B------:R-:W-:Y:S01]  /*4230*/  MOV R219, R21 ;  /* 0x0000001500db7202 */ /* 0x000fe20000000f00 */
        /* <DEDUP_REMOVED lines=17> */
[----:B------:R-:W-:Y:S01]  /*4350*/  IMAD.MOV.U32 R234, RZ, RZ, R5 ;  /* 0x000000ffffea7224 */ /* 0x000fe200078e0005 */
[----:B------:R-:W-:Y:S02]  /*4360*/  UIADD3 UR4, UR12, 0x2, URZ ;  /* 0x000000020c047890 */ /* 0x000fe4000fffe03f */
[----:B------:R-:W-:Y:S01]  /*4370*/  UIADD3 UR6, UR13, 0x2, URZ ;  /* 0x000000020d067890 */ /* 0x000fe2000fffe03f */
[----:B------:R-:W-:Y:S01]  /*4380*/  UMOV UR5, 0x80000020 ;  /* 0x8000002000057882 */ /* 0x000fe20000000000 */
[----:B------:R-:W-:Y:S01]  /*4390*/  UMOV UR7, 0x80000020 ;  /* 0x8000002000077882 */ /* 0x000fe20000000000 */
        /* <DEDUP_REMOVED lines=96> */
[----:B------:R-:W-:Y:S01]  /*49a0*/  BPT.TRAP 0x1 ;  /* 0x000000040000795c */ /* 0x000fe20000300000 */
.L_x_23:
[----:B------:R-:W-:Y:S02]  /*49b0*/  UISETP.GT.U32.AND UP0, UPT, UR40, 0x1, UPT ;  /* 0x000000012800788c */ /* 0x000fe4000bf04070 */
[----:B------:R-:W-:-:S04]  /*49c0*/  ULEA UR4, UR11, UR14, 0x3 ;  /* 0x0000000e0b047291 */ /* 0x000fc8000f8e183f */
[----:B------:R-:W-:Y:S01]  /*49d0*/  UIADD3 UR4, UR4, 0x18, URZ ;  /* 0x0000001804047890 */ /* 0x000fe2000fffe03f */
[----:B------:R-:W-:-:S03]  /*49e0*/  PLOP3.LUT P1, PT, PT, PT, UP0, 0x80, 0x0 ;  /* 0x000000000000781c */ /* 0x000fc60003f2f008 */
[----:B------:R-:W-:-:S09]  /*49f0*/  UPRMT UR4, URZ, 0x654, UR4 ;  /* 0x000006543f047896 */ /* 0x000fd20008000004 */
[----:B------:R-:W-:Y:S01]  /*4a00*/  SYNCS.ARRIVE.TRANS64.RED.A1T0 RZ, [UR4], RZ ;  /* 0x000000ffffff79a7 */ /* 0x000fe20008100404 */
[----:B------:R-:W-:Y:S05]  /*4a10*/  @P1 BRA `(.L_x_24) ;  /* 0x0000000000041947 */ /* 0x000fea0003800000 */
[----:B------:R-:W-:Y:S01]  /*4a20*/  BPT.TRAP 0x1 ;  /* 0x000000040000795c */ /* 0x000fe20000300000 */
.L_x_24:
[----:B------:R-:W-:Y:S01]  /*4a30*/  UIADD3 UR10, UR10, 0x1, URZ ;  /* 0x000000010a0a7890 */ /* 0x000fe2000fffe03f */
[C---:B------:R-:W-:Y:S01]  /*4a40*/  ISETP.GT.AND P1, PT, R3.reuse, 0x1, PT ;  /* 0x000000010300780c */ /* 0x040fe20003f24270 */
[----:B------:R-:W-:Y:S01]  /*4a50*/  UIADD3 UR11, UR11, 0x1, URZ ;  /* 0x000000010b0b7890 */ /* 0x000fe2000fffe03f */
[----:B------:R-:W-:Y:S01]  /*4a60*/  VIADD R3, R3, 0xffffffff ;  /* 0xffffffff03037836 */ /* 0x000fe20000000000 */
[----:B------:R-:W-:Y:S02]  /*4a70*/  UISETP.NE.AND UP0, UPT, UR10, 0x3, UPT ;  /* 0x000000030a00788c */ /* 0x000fe4000bf05270 */
[----:B------:R-:W-:Y:S02]  /*4a80*/  UISETP.NE.AND UP1, UPT, UR11, 0x3, UPT ;  /* 0x000000030b00788c */ /* 0x000fe4000bf25270 */
[----:B------:R-:W-:Y:S02]  /*4a90*/  USEL UR4, URZ, 0x1, UP0 ;  /* 0x000000013f047887 */ /* 0x000fe40008000000 */
[----:B------:R-:W-:-:S02]  /*4aa0*/  USEL UR10, UR10, URZ, UP0 ;  /* 0x0000003f0a0a7287 */ /* 0x000fc40008000000 */
[----:B------:R-:W-:Y:S02]  /*4ab0*/  USEL UR11, UR11, URZ, UP1 ;  /* 0x0000003f0b0b7287 */ /* 0x000fe40008800000 */
[----:B------:R-:W-:Y:S01]  /*4ac0*/  LOP3.LUT R0, R0, UR4, RZ, 0x3c, !PT ;  /* 0x0000000400007c12 */ /* 0x000fe2000f8e3cff */
[----:B------:R-:W-:Y:S09]  /*4ad0*/  @P1 BRA `(.L_x_25) ;  /* 0xffffffdc008c1947 */ /* 0x000ff2000383ffff */
.L_x_18:
[----:B------:R-:W0:Y:S02]  /*4ae0*/  LDC R0, c[0x0][0x28c] ;  /* 0x0000a300ff007b82 */ /* 0x000e240000000800 */
[----:B0-----:R-:W-:-:S13]  /*4af0*/  ISETP.GE.AND P1, PT, R0, 0x1, PT ;  /* 0x000000010000780c */ /* 0x001fda0003f26270 */
[----:B------:R-:W-:Y:S05]  /*4b00*/  @!P1 BRA `(.L_x_26) ;  /* 0x00000000004c9947 */ /* 0x000fea0003800000 */
[----:B------:R-:W-:Y:S05]  /*4b10*/  @!P0 BRA `(.L_x_27) ;  /* 0x0000000000048947 */ /* 0x000fea0003800000 */
[----:B------:R-:W-:Y:S01]  /*4b20*/  BPT.TRAP 0x1 ;  /* 0x000000040000795c */ /* 0x000fe20000300000 */
.L_x_27:
[----:B------:R-:W0:Y:S01]  /*4b30*/  S2UR UR7, SR_CgaCtaId ;  /* 0x00000000000779c3 */ /* 0x000e220000008800 */
[----:B------:R-:W-:-:S04]  /*4b40*/  UISETP.LT.AND UP0, UPT, UR44, 0x1, UPT ;  /* 0x000000012c00788c */ /* 0x000fc8000bf01270 */
[----:B------:R-:W-:Y:S02]  /*4b50*/  USEL UR6, UR44, 0x1, UP0 ;  /* 0x000000012c067887 */ /* 0x000fe40008000000 */
[----:B------:R-:W-:Y:S02]  /*4b60*/  UISETP.GT.U32.AND UP0, UPT, UR40, 0x1, UPT ;  /* 0x000000012800788c */ /* 0x000fe4000bf04070 */
[----:B------:R-:W-:-:S04]  /*4b70*/  UIADD3 UR6, UR39, UR44, -UR6 ;  /* 0x0000002c27067290 */ /* 0x000fc8000fffe806 */
[----:B------:R-:W-:Y:S01]  /*4b80*/  UIMAD.WIDE.U32 UR4, UR6, -0x55555555, URZ ;  /* 0xaaaaaaab060478a5 */ /* 0x000fe2000f8e003f */
[----:B------:R-:W-:-:S03]  /*4b90*/  PLOP3.LUT P0, PT, PT, PT, UP0, 0x80, 0x0 ;  /* 0x000000000000781c */ /* 0x000fc60003f0f008 */
[----:B------:R-:W-:-:S03]  /*4ba0*/  USHF.R.U32.HI UR4, URZ, 0x1, UR5 ;  /* 0x000000013f047899 */ /* 0x000fc60008011605 */
[----:B------:R-:W-:Y:S01]  /*4bb0*/  UMOV UR5, 0x400 ;  /* 0x0000040000057882 */ /* 0x000fe20000000000 */
[----:B------:R-:W-:Y:S02]  /*4bc0*/  UIMAD UR6, UR4, -0x3, UR6 ;  /* 0xfffffffd040678a4 */ /* 0x000fe4000f8e0206 */
[----:B0-----:R-:W-:-:S04]  /*4bd0*/  ULEA UR5, UR7, UR5, 0x18 ;  /* 0x0000000507057291 */ /* 0x001fc8000f8ec03f */
[----:B------:R-:W-:-:S04]  /*4be0*/  ULEA UR6, UR6, UR5, 0x3 ;  /* 0x0000000506067291 */ /* 0x000fc8000f8e183f */
[----:B------:R-:W-:-:S04]  /*4bf0*/  UIADD3 UR6, UR6, 0x18, URZ ;  /* 0x0000001806067890 */ /* 0x000fc8000fffe03f */
[----:B------:R-:W-:-:S09]  /*4c00*/  UPRMT UR6, URZ, 0x654, UR6 ;  /* 0x000006543f067896 */ /* 0x000fd20008000006 */
[----:B------:R-:W-:Y:S01]  /*4c10*/  SYNCS.ARRIVE.TRANS64.RED.A1T0 RZ, [UR6], RZ ;  /* 0x000000ffffff79a7 */ /* 0x000fe20008100406 */
[----:B------:R-:W-:Y:S05]  /*4c20*/  @P0 BRA `(.L_x_26) ;  /* 0x0000000000040947 */ /* 0x000fea0003800000 */
[----:B------:R-:W-:Y:S01]  /*4c30*/  BPT.TRAP 0x1 ;  /* 0x000000040000795c */ /* 0x000fe20000300000 */
.L_x_26:
[----:B------:R-:W0:Y:S01]  /*4c40*/  S2R R8, SR_TID.X ;  /* 0x0000000000087919 */ /* 0x000e220000002100 */
[----:B------:R-:W-:Y:S01]  /*4c50*/  IMAD.MOV.U32 R19, RZ, RZ, 0x6540 ;  /* 0x00006540ff137424 */ /* 0x000fe200078e00ff */
[----:B------:R-:W-:Y:S01]  /*4c60*/  USHF.R.S32.HI UR10, URZ, 0x1f, UR43 ;  /* 0x0000001f3f0a7899 */ /* 0x000fe2000801142b */
[----:B-----5:R-:W-:Y:S01]  /*4c70*/  LOP3.LUT R4, R160, 0x1, RZ, 0xc0, !PT ;  /* 0x00000001a0047812 */ /* 0x020fe200078ec0ff */
[----:B------:R-:W-:Y:S01]  /*4c80*/  ULDC.64 UR8, c[0x0][0x5d0] ;  /* 0x0001740000087ab9 */ /* 0x000fe20000000a00 */
[----:B------:R-:W-:Y:S01]  /*4c90*/  UIMAD.WIDE UR6, UR41, 0x100, URZ ;  /* 0x00000100290678a5 */ /* 0x000fe2000f8e023f */
[----:B------:R-:W-:Y:S01]  /*4ca0*/  IMAD.U32 R6, RZ, RZ, UR8 ;  /* 0x00000008ff067e24 */ /* 0x000fe2000f8e00ff */
[----:B------:R-:W-:Y:S01]  /*4cb0*/  UIMAD UR4, UR10, UR8, URZ ;  /* 0x000000080a0472a4 */ /* 0x000fe2000f8e023f */
[----:B------:R-:W-:Y:S01]  /*4cc0*/  IMAD.SHL.U32 R3, R4, 0x40, RZ ;  /* 0x0000004004037824 */ /* 0x000fe200078e00ff */
[----:B------:R-:W-:Y:S02]  /*4cd0*/  USHF.L.U32 UR41, UR41, 0x8, URZ ;  /* 0x0000000829297899 */ /* 0x000fe4000800063f */
[----:B------:R-:W-:Y:S01]  /*4ce0*/  UIMAD UR4, UR43, UR9, UR4 ;  /* 0x000000092b0472a4 */ /* 0x000fe2000f8e0204 */
[----:B------:R-:W-:Y:S01]  /*4cf0*/  ULDC UR8, c[0x0][0x284] ;  /* 0x0000a10000087ab9 */ /* 0x000fe20000000800 */
[----:B------:R-:W-:Y:S01]  /*4d00*/  UIADD3 UR39, UR44, UR39, URZ ;  /* 0x000000272c277290 */ /* 0x000fe2000fffe03f */
[----:B------:R-:W-:Y:S01]  /*4d10*/  IMAD.U32 R17, RZ, RZ, UR8 ;  /* 0x00000008ff117e24 */ /* 0x000fe2000f8e00ff */
[----:B------:R-:W-:-:S02]  /*4d20*/  UISETP.GE.U32.AND UP2, UPT, UR44, 0x3, UPT ;  /* 0x000000032c00788c */ /* 0x000fc4000bf46070 */
[----:B------:R-:W-:-:S04]  /*4d30*/  UISETP.GT.U32.AND UP1, UPT, UR39, 0x2, UPT ;  /* 0x000000022700788c */ /* 0x000fc8000bf24070 */
[----:B------:R-:W-:Y:S01]  /*4d40*/  UISETP.LT.U32.AND UP1, UPT, UR44, 0x3, UP1 ;  /* 0x000000032c00788c */ /* 0x000fe20008f21070 */
[C---:B0-----:R-:W-:Y:S01]  /*4d50*/  IMAD.SHL.U32 R18, R8.reuse, 0x2, RZ ;  /* 0x0000000208127824 */ /* 0x041fe200078e00ff */
[----:B------:R-:W-:Y:S02]  /*4d60*/  SHF.R.U32.HI R0, RZ, 0x2, R8 ;  /* 0x00000002ff007819 */ /* 0x000fe40000011608 */
[----:B------:R-:W-:Y:S02]  /*4d70*/  LOP3.LUT R5, R8, 0x60, RZ, 0xc0, !PT ;  /* 0x0000006008057812 */ /* 0x000fe400078ec0ff */
[----:B------:R-:W-:Y:S02]  /*4d80*/  LOP3.LUT R18, R18, 0x6, RZ, 0xc0, !PT ;  /* 0x0000000612127812 */ /* 0x000fe400078ec0ff */
[----:B------:R-:W-:Y:S02]  /*4d90*/  LOP3.LUT R0, R0, 0x7, RZ, 0xc0, !PT ;  /* 0x0000000700007812 */ /* 0x000fe400078ec0ff */
[----:B------:R-:W-:Y:S01]  /*4da0*/  PRMT R18, R18, R19, UR42 ;  /* 0x0000002a12127e16 */ /* 0x000fe20008000013 */
[----:B------:R-:W-:Y:S01]  /*4db0*/  USHF.L.U32 UR42, UR42, 0x8, URZ ;  /* 0x000000082a2a7899 */ /* 0x000fe2000800063f */
[----:B------:R-:W-:-:S02]  /*4dc0*/  SHF.R.U32.HI R5, RZ, 0x1, R5 ;  /* 0x00000001ff057819 */ /* 0x000fc40000011605 */
[----:B------:R-:W-:Y:S02]  /*4dd0*/  SHF.R.S32.HI R19, RZ, 0x1f, R18 ;  /* 0x0000001fff137819 */ /* 0x000fe40000011412 */
[--C-:B------:R-:W-:Y:S02]  /*4de0*/  LOP3.LUT R3, R3, 0x40, R0.reuse, 0xe2, !PT ;  /* 0x0000004003037812 */ /* 0x100fe400078ee200 */
[----:B------:R-:W-:Y:S01]  /*4df0*/  IADD3 R0, RZ, -R5, -R0 ;  /* 0x80000005ff007210 */ /* 0x000fe20007ffe800 */
[----:B------:R-:W-:Y:S01]  /*4e00*/  IMAD.WIDE.U32 R6, R6, UR43, R18 ;  /* 0x0000002b06067c25 */ /* 0x000fe2000f8e0012 */
[----:B------:R-:W-:-:S03]  /*4e10*/  LOP3.LUT R3, R3, UR6, R5, 0xfe, !PT ;  /* 0x0000000603037c12 */ /* 0x000fc6000f8efe05 */
[----:B------:R-:W-:Y:S01]  /*4e20*/  VIADD R7, R7, UR4 ;  /* 0x0000000407077c36 */ /* 0x000fe20008000000 */
[----:B------:R-:W-:Y:S01]  /*4e30*/  ULDC UR4, c[0x0][0x288] ;  /* 0x0000a20000047ab9 */ /* 0x000fe20000000800 */
[----:B------:R-:W-:Y:S01]  /*4e40*/  IMAD R0, R4, -0x40, R0 ;  /* 0xffffffc004007824 */ /* 0x000fe200078e0200 */
[----:B------:R-:W-:Y:S01]  /*4e50*/  UISETP.GE.AND UP0, UPT, UR42, UR4, UPT ;  /* 0x000000042a00728c */ /* 0x000fe2000bf06270 */
[----:B------:R-:W-:-:S03]  /*4e60*/  MOV R4, 0xfffffffe ;  /* 0xfffffffe00047802 */ /* 0x000fc60000000f00 */
[----:B------:R-:W-:Y:S02]  /*4e70*/  UISETP.GE.OR UP0, UPT, UR41, UR8, UP0 ;  /* 0x000000082900728c */ /* 0x000fe40008706670 */
[----:B------:R-:W-:Y:S01]  /*4e80*/  IADD3 R17, R17, -UR41, R0 ;  /* 0x8000002911117c10 */ /* 0x000fe2000fffe000 */
[----:B------:R-:W-:Y:S01]  /*4e90*/  USEL UR8, URZ, 0x1, !UP1 ;  /* 0x000000013f087887 */ /* 0x000fe2000c800000 */
[----:B------:R-:W-:Y:S01]  /*4ea0*/  LOP3.LUT R0, R8, 0x3, RZ, 0xc0, !PT ;  /* 0x0000000308007812 */ /* 0x000fe200078ec0ff */
[----:B------:R-:W-:Y:S01]  /*4eb0*/  UMOV UR41, 0xffffffff ;  /* 0xffffffff00297882 */ /* 0x000fe20000000000 */
[----:B------:R-:W-:Y:S01]  /*4ec0*/  PLOP3.LUT P0, PT, PT, PT, UP0, 0x80, 0x0 ;  /* 0x000000000000781c */ /* 0x000fe20003f0f008 */
[----:B------:R-:W-:Y:S02]  /*4ed0*/  ULOP3.LUT UR38, UR38, UR8, URZ, 0x3c, !UPT ;  /* 0x0000000826267292 */ /* 0x000fe4000f8e3c3f */
[----:B------:R-:W-:Y:S01]  /*4ee0*/  IMAD R0, R0, R4, UR4 ;  /* 0x0000000400007e24 */ /* 0x000fe2000f8e0204 */
[----:B------:R-:W-:-:S03]  /*4ef0*/  UIMAD.WIDE.U32 UR4, UR39, -0x55555555, URZ ;  /* 0xaaaaaaab270478a5 */ /* 0x000fc6000f8e003f */
[----:B------:R-:W-:Y:S01]  /*4f00*/  VIADD R0, R0, -UR42 ;  /* 0x8000002a00007c36 */ /* 0x000fe20008000000 */
[----:B------:R-:W-:-:S04]  /*4f10*/  USHF.R.U32.HI UR4, URZ, 0x1, UR5 ;  /* 0x000000013f047899 */ /* 0x000fc80008011605 */
[----:B------:R-:W-:Y:S02]  /*4f20*/  UIMAD UR39, UR4, -0x3, UR39 ;  /* 0xfffffffd042778a4 */ /* 0x000fe4000f8e0227 */
[----:B------:R-:W-:Y:S01]  /*4f30*/  @UP2 ULOP3.LUT UR38, UR38, 0x1, UR4, 0x78, !UPT ;  /* 0x0000000126262892 */ /* 0x000fe2000f8e7804 */
[----:B------:R-:W-:Y:S11]  /*4f40*/  @P0 BRA `(.L_x_28) ;  /* 0x0000010400d80947 */ /* 0x000ff60003800000 */
[----:B------:R-:W-:Y:S01]  /*4f50*/  FSETP.NEU.AND P0, PT, R16, RZ, PT ;  /* 0x000000ff1000720b */ /* 0x000fe20003f0d000 */
[----:B------:R-:W-:Y:S01]  /*4f60*/  ULDC.64 UR8, c[0x0][0x5c8] ;  /* 0x0001720000087ab9 */ /* 0x000fe20000000a00 */
[----:B------:R-:W-:Y:S01]  /*4f70*/  ISETP.GT.AND P3, PT, R17, RZ, PT ;  /* 0x000000ff1100720c */ /* 0x000fe20003f64270 */
[----:B------:R-:W-:Y:S01]  /*4f80*/  UIMAD UR4, UR7, UR8, URZ ;  /* 0x00000008070472a4 */ /* 0x000fe2000f8e023f */
[----:B------:R-:W-:Y:S01]  /*4f90*/  IMAD.U32 R10, RZ, RZ, UR9 ;  /* 0x00000009ff0a7e24 */ /* 0x000fe2000f8e00ff */
[----:B------:R-:W-:Y:S01]  /*4fa0*/  BSSY B0, `(.L_x_28) ;  /* 0x0001070000007945 */ /* 0x000fe20003800000 */
[----:B------:R-:W-:Y:S01]  /*4fb0*/  IMAD.WIDE.U32 R6, R3, UR8, R6 ;  /* 0x0000000803067c25 */ /* 0x000fe2000f8e0006 */
[----:B------:R-:W-:-:S03]  /*4fc0*/  ISETP.GT.AND P1, PT, R0, RZ, P3 ;  /* 0x000000ff0000720c */ /* 0x000fc60001f24270 */
[----:B------:R-:W-:-:S04]  /*4fd0*/  IMAD R10, R3, R10, UR4 ;  /* 0x00000004030a7e24 */ /* 0x000fc8000f8e020a */
[----:B------:R-:W-:Y:S01]  /*4fe0*/  IMAD.IADD R10, R7, 0x1, R10 ;  /* 0x00000001070a7824 */ /* 0x000fe200078e020a */
[----:B------:R-:W-:Y:S06]  /*4ff0*/  @!P0 BRA `(.L_x_29) ;  /* 0x000000b800108947 */ /* 0x000fec0003800000 */
[----:B------:R-:W0:Y:S01]  /*5000*/  LDC.64 R22, c[0x0][0x5b8] ;  /* 0x00016e00ff167b82 */ /* 0x000e220000000a00 */
[----:B------:R-:W2:Y:S01]  /*5010*/  LDL.LU R11, [R1] ;  /* 0x00000000010b7983 */ /* 0x000ea20000300800 */
[----:B------:R-:W-:-:S06]  /*5020*/  ULDC.64 UR4, c[0x0][0x5c0] ;  /* 0x0001700000047ab9 */ /* 0x000fcc0000000a00 */
[----:B------:R-:W1:Y:S08]  /*5030*/  LDC.64 R14, c[0x0][0x5b0] ;  /* 0x00016c00ff0e7b82 */ /* 0x000e700000000a00 */
[----:B------:R-:W3:Y:S01]  /*5040*/  LDC.64 R12, c[0x0][0x5a8] ;  /* 0x00016a00ff0c7b82 */ /* 0x000ee20000000a00 */
[C---:B0-----:R-:W-:Y:S02]  /*5050*/  IMAD R157, R22.reuse, UR10, RZ ;  /* 0x0000000a169d7c24 */ /* 0x041fe4000f8e02ff */
[----:B------:R-:W-:-:S04]  /*5060*/  IMAD.WIDE.U32 R152, R22, UR43, R18 ;  /* 0x0000002b16987c25 */ /* 0x000fc8000f8e0012 */
[----:B------:R-:W-:Y:S02]  /*5070*/  IMAD R157, R23, UR43, R157 ;  /* 0x0000002b179d7c24 */ /* 0x000fe4000f8e029d */
[----:B-1----:R-:W-:Y:S02]  /*5080*/  IMAD R156, R14, UR7, RZ ;  /* 0x000000070e9c7c24 */ /* 0x002fe4000f8e02ff */
[----:B------:R-:W-:Y:S02]  /*5090*/  IMAD.IADD R21, R153, 0x1, R157 ;  /* 0x0000000199157824 */ /* 0x000fe400078e029d */
[----:B------:R-:W-:Y:S02]  /*50a0*/  IMAD.MOV.U32 R20, RZ, RZ, R152 ;  /* 0x000000ffff147224 */ /* 0x000fe400078e0098 */
[C---:B------:R-:W-:Y:S02]  /*50b0*/  IMAD R156, R3.reuse, R15, R156 ;  /* 0x0000000f039c7224 */ /* 0x040fe400078e029c */
[----:B------:R-:W-:-:S04]  /*50c0*/  IMAD.WIDE.U32 R4, R3, R14, R20 ;  /* 0x0000000e03047225 */ /* 0x000fc800078e0014 */
[----:B------:R-:W-:Y:S01]  /*50d0*/  IMAD.IADD R5, R5, 0x1, R156 ;  /* 0x0000000105057824 */ /* 0x000fe200078e029c */
[----:B---3--:R-:W-:-:S04]  /*50e0*/  LEA R8, P0, R4, R12, 0x1 ;  /* 0x0000000c04087211 */ /* 0x008fc800078008ff */
[----:B------:R-:W-:-:S05]  /*50f0*/  LEA.HI.X R9, R4, R13, R5, 0x1, P0 ;  /* 0x0000000d04097211 */ /* 0x000fca00000f0c05 */
[----:B------:R-:W3:Y:S01]  /*5100*/  @P1 LDG.E.LTC128B.U16 R23, desc[UR36][R8.64] ;  /* 0x0000002408171981 */ /* 0x000ee2000c1e1520 */
[----:B------:R-:W-:Y:S01]  /*5110*/  BSSY B1, `(.L_x_30) ;  /* 0x0000011000017945 */ /* 0x000fe20003800000 */
[----:B---3--:R-:W-:-:S04]  /*5120*/  IMAD.U32 R4, R23, 0x10000, RZ ;  /* 0x0001000017047824 */ /* 0x008fc800078e00ff */
[----:B------:R-:W-:-:S04]  /*5130*/  FMUL R4, R4, R16 ;  /* 0x0000001004047220 */ /* 0x000fc80000400000 */
[----:B--2---:R-:W-:Y:S01]  /*5140*/  FFMA R7, R11, R2, R4 ;  /* 0x000000020b077223 */ /* 0x004fe20000000004 */
[----:B------:R-:W-:-:S04]  /*5150*/  LEA R4, P0, R6, UR4, 0x1 ;  /* 0x0000000406047c11 */ /* 0x000fc8000f8008ff */
[----:B------:R-:W-:Y:S02]  /*5160*/  LEA.HI.X R5, R6, UR5, R10, 0x1, P0 ;  /* 0x0000000506057c11 */ /* 0x000fe400080f0c0a */
[----:B------:R-:W-:-:S05]  /*5170*/  F2FP.BF16.F32.PACK_AB R6, RZ, R7 ;  /* 0x00000007ff06723e */ /* 0x000fca00000010ff */
[----:B------:R0:W-:Y:S02]  /*5180*/  @P1 STG.E.U16 desc[UR36][R4.64], R6 ;  /* 0x0000000604001986 */ /* 0x0001e4000c101524 */
[----:B0-----:R-:W-:-:S05]  /*5190*/  IMAD.WIDE.U32 R6, R3, R14, R18 ;  /* 0x0000000e03067225 */ /* 0x001fca00078e0012 */
[----:B------:R-:W-:-:S03]  /*51a0*/  IADD3 R7, R156, R7, RZ ;  /* 0x000000079c077210 */ /* 0x000fc60007ffe0ff */
[----:B------:R-:W-:-:S04]  /*51b0*/  IMAD.WIDE.U32 R6, R22, UR43, R6 ;  /* 0x0000002b16067c25 */ /* 0x000fc8000f8e0006 */
[----:B------:R-:W-:Y:S01]  /*51c0*/  IMAD.IADD R7, R157, 0x1, R7 ;  /* 0x000000019d077824 */ /* 0x000fe200078e0207 */
[----:B------:R-:W-:-:S04]  /*51d0*/  LEA R10, P0, R6, R12, 0x1 ;  /* 0x0000000c060a7211 */ /* 0x000fc800078008ff */
[----:B------:R-:W-:Y:S02]  /*51e0*/  LEA.HI.X R11, R6, R13, R7, 0x1, P0 ;  /* 0x0000000d060b7211 */ /* 0x000fe400000f0c07 */
[----:B------:R-:W-:-:S13]  /*51f0*/  ISETP.GT.AND P0, PT, R0, 0x1, P3 ;  /* 0x000000010000780c */ /* 0x000fda0001f04270 */
[----:B------:R-:W-:Y:S05]  /*5200*/  @!P0 BRA `(.L_x_31) ;  /* 0x0000000000048947 */ /* 0x000fea0003800000 */
[----:B------:R0:W5:Y:S02]  /*5210*/  LDG.E.LTC128B.U16 R23, desc[UR36][R10.64+0x2] ;  /* 0x000002240a177981 */ /* 0x000164000c1e1520 */
.L_x_31:
[----:B------:R-:W-:Y:S05]  /*5220*/  BSYNC B1 ;  /* 0x0000000000017941 */ /* 0x000fea0003800000 */
.L_x_30:
[----:B------:R-:W2:Y:S01]  /*5230*/  LDL.LU R7, [R1+0x4] ;  /* 0x0000040001077983 */ /* 0x000ea20000300800 */
[----:B-----5:R-:W-:Y:S01]  /*5240*/  IMAD.U32 R6, R23, 0x10000, RZ ;  /* 0x0001000017067824 */ /* 0x020fe200078e00ff */
[C---:B------:R-:W-:Y:S01]  /*5250*/  SHF.L.U64.HI R155, R14.reuse, 0x3, R15 ;  /* 0x000000030e9b7819 */ /* 0x040fe2000001020f */
[----:B------:R-:W-:Y:S01]  /*5260*/  IMAD.SHL.U32 R154, R14, 0x8, RZ ;  /* 0x000000080e9a7824 */ /* 0x000fe200078e00ff */
[----:B------:R-:W3:Y:S01]  /*5270*/  LDL.LU R158, [R1+0x8] ;  /* 0x00000800019e7983 */ /* 0x000ee20000300800 */
[----:B------:R-:W-:-:S04]  /*5280*/  FMUL R6, R6, R16 ;  /* 0x0000001006067220 */ /* 0x000fc80000400000 */
[----:B--2---:R-:W-:-:S05]  /*5290*/  FFMA R6, R7, R2, R6 ;  /* 0x0000000207067223 */ /* 0x004fca0000000006 */
[----:B------:R-:W-:-:S05]  /*52a0*/  F2FP.BF16.F32.PACK_AB R6, RZ, R6 ;  /* 0x00000006ff06723e */ /* 0x000fca00000010ff */
[----:B------:R1:W-:Y:S01]  /*52b0*/  @P0 STG.E.U16 desc[UR36][R4.64+0x2], R6 ;  /* 0x0000020604000986 */ /* 0x0003e2000c101524 */
[----:B------:R-:W-:-:S04]  /*52c0*/  ISETP.GT.AND P0, PT, R17, 0x8, PT ;  /* 0x000000081100780c */ /* 0x000fc80003f04270 */
[----:B------:R-:W-:Y:S01]  /*52d0*/  ISETP.GT.AND P1, PT, R0, RZ, P0 ;  /* 0x000000ff0000720c */ /* 0x000fe20000724270 */
[----:B-1----:R-:W-:-:S04]  /*52e0*/  IMAD.WIDE.U32 R6, R3, R14, R154 ;  /* 0x0000000e03067225 */ /* 0x002fc800078e009a */
[----:B------:R-:W-:Y:S01]  /*52f0*/  IMAD.IADD R156, R156, 0x1, R7 ;  /* 0x000000019c9c7824 */ /* 0x000fe200078e0207 */
[----:B------:R-:W-:-:S05]  /*5300*/  IADD3 R7, P2, R152, R6, RZ ;  /* 0x0000000698077210 */ /* 0x000fca0007f5e0ff */
[----:B------:R-:W-:Y:S01]  /*5310*/  IMAD.X R9, R156, 0x1, R21, P2 ;  /* 0x000000019c097824 */ /* 0x000fe200010e0615 */
[----:B------:R-:W-:-:S04]  /*5320*/  LEA R8, P2, R7, R12, 0x1 ;  /* 0x0000000c07087211 */ /* 0x000fc800078408ff */
[----:B------:R-:W-:-:S05]  /*5330*/  LEA.HI.X R9, R7, R13, R9, 0x1, P2 ;  /* 0x0000000d07097211 */ /* 0x000fca00010f0c09 */
[----:B------:R1:W2:Y:S01]  /*5340*/  @P1 LDG.E.LTC128B.U16 R23, desc[UR36][R8.64] ;  /* 0x0000002408171981 */ /* 0x0002a2000c1e1520 */
[----:B------:R-:W-:Y:S01]  /*5350*/  IADD3 R6, P2, R18, R6, RZ ;  /* 0x0000000612067210 */ /* 0x000fe20007f5e0ff */
[----:B------:R-:W-:Y:S01]  /*5360*/  BSSY B1, `(.L_x_32) ;  /* 0x0000016000017945 */ /* 0x000fe20003800000 */
[----:B------:R-:W-:-:S03]  /*5370*/  ISETP.GT.AND P4, PT, R0, 0x1, P0 ;  /* 0x000000010000780c */ /* 0x000fc60000784270 */
[----:B------:R-:W-:Y:S02]  /*5380*/  IMAD.X R7, R19, 0x1, R156, P2 ;  /* 0x0000000113077824 */ /* 0x000fe400010e069c */
[----:B------:R-:W-:Y:S02]  /*5390*/  IMAD.U32 R156, RZ, RZ, UR9 ;  /* 0x00000009ff9c7e24 */ /* 0x000fe4000f8e00ff */
[----:B------:R-:W-:-:S04]  /*53a0*/  IMAD.WIDE.U32 R6, R22, UR43, R6 ;  /* 0x0000002b16067c25 */ /* 0x000fc8000f8e0006 */
[----:B------:R-:W-:Y:S01]  /*53b0*/  IMAD.IADD R7, R157, 0x1, R7 ;  /* 0x000000019d077824 */ /* 0x000fe200078e0207 */
[----:B-1----:R-:W-:-:S04]  /*53c0*/  LEA R8, P2, R6, R12, 0x1 ;  /* 0x0000000c06087211 */ /* 0x002fc800078408ff */
[----:B------:R-:W-:Y:S02]  /*53d0*/  LEA.HI.X R9, R6, R13, R7, 0x1, P2 ;  /* 0x0000000d06097211 */ /* 0x000fe400010f0c07 */
[----:B--2---:R-:W-:-:S05]  /*53e0*/  SHF.L.U32 R6, R23, 0x10, RZ ;  /* 0x0000001017067819 */ /* 0x004fca00000006ff */
[----:B------:R-:W-:-:S04]  /*53f0*/  FMUL R6, R6, R16 ;  /* 0x0000001006067220 */ /* 0x000fc80000400000 */
[----:B---3--:R-:W-:Y:S01]  /*5400*/  FFMA R7, R158, R2, R6 ;  /* 0x000000029e077223 */ /* 0x008fe20000000006 */
[----:B------:R-:W-:Y:S02]  /*5410*/  IMAD.U32 R158, RZ, RZ, UR8 ;  /* 0x00000008ff9e7e24 */ /* 0x000fe4000f8e00ff */
[----:B------:R-:W-:Y:S02]  /*5420*/  IMAD.U32 R6, RZ, RZ, UR8 ;  /* 0x00000008ff067e24 */ /* 0x000fe4000f8e00ff */
[----:B------:R-:W-:Y:S01]  /*5430*/  IMAD.SHL.U32 R158, R158, 0x10, RZ ;  /* 0x000000109e9e7824 */ /* 0x000fe200078e00ff */
[----:B------:R-:W-:Y:S02]  /*5440*/  F2FP.BF16.F32.PACK_AB R7, RZ, R7 ;  /* 0x00000007ff07723e */ /* 0x000fe400000010ff */
[----:B------:R-:W-:Y:S02]  /*5450*/  SHF.L.U64.HI R156, R6, 0x4, R156 ;  /* 0x00000004069c7819 */ /* 0x000fe4000001029c */
[----:B------:R-:W-:-:S02]  /*5460*/  IADD3 R6, P2, R158, R4, RZ ;  /* 0x000000049e067210 */ /* 0x000fc40007f5e0ff */
[----:B------:R-:W-:-:S03]  /*5470*/  PRMT R159, R7, 0x7610, R159 ;  /* 0x00007610079f7816 */ /* 0x000fc6000000009f */
[----:B------:R-:W-:-:S05]  /*5480*/  IMAD.X R7, R156, 0x1, R5, P2 ;  /* 0x000000019c077824 */ /* 0x000fca00010e0605 */
[----:B------:R1:W-:Y:S01]  /*5490*/  @P1 STG.E.U16 desc[UR36][R6.64], R159 ;  /* 0x0000009f06001986 */ /* 0x0003e2000c101524 */
[----:B------:R-:W-:Y:S05]  /*54a0*/  @!P4 BRA `(.L_x_33) ;  /* 0x000000000004c947 */ /* 0x000fea0003800000 */
[----:B------:R2:W5:Y:S02]  /*54b0*/  LDG.E.LTC128B.U16 R23, desc[UR36][R8.64+0x2] ;  /* 0x0000022408177981 */ /* 0x000564000c1e1520 */
.L_x_33:
[----:B------:R-:W-:Y:S05]  /*54c0*/  BSYNC B1 ;  /* 0x0000000000017941 */ /* 0x000fea0003800000 */
.L_x_32:
[----:B------:R-:W3:Y:S01]  /*54d0*/  LDL.LU R161, [R1+0xc] ;  /* 0x00000c0001a17983 */ /* 0x000ee20000300800 */
[----:B-1---5:R-:W-:Y:S01]  /*54e0*/  IMAD.U32 R159, R23, 0x10000, RZ ;  /* 0x00010000179f7824 */ /* 0x022fe200078e00ff */
[----:B------:R-:W-:Y:S01]  /*54f0*/  ISETP.GT.AND P1, PT, R0, 0x8, P3 ;  /* 0x000000080000780c */ /* 0x000fe20001f24270 */
[----:B------:R-:W-:Y:S02]  /*5500*/  BSSY B1, `(.L_x_34) ;  /* 0x0000007000017945 */ /* 0x000fe40003800000 */
[----:B------:R-:W-:-:S04]  /*5510*/  FMUL R159, R159, R16 ;  /* 0x000000109f9f7220 */ /* 0x000fc80000400000 */
[----:B---3--:R-:W-:-:S05]  /*5520*/  FFMA R159, R161, R2, R159 ;  /* 0x00000002a19f7223 */ /* 0x008fca000000009f */
[----:B------:R-:W-:-:S05]  /*5530*/  F2FP.BF16.F32.PACK_AB R159, RZ, R159 ;  /* 0x0000009fff9f723e */ /* 0x000fca00000010ff */
[----:B------:R1:W-:Y:S01]  /*5540*/  @P4 STG.E.U16 desc[UR36][R6.64+0x2], R159 ;  /* 0x0000029f06004986 */ /* 0x0003e2000c101524 */
[----:B------:R-:W-:Y:S05]  /*5550*/  @!P1 BRA `(.L_x_35) ;  /* 0x0000000000049947 */ /* 0x000fea0003800000 */
[----:B------:R3:W5:Y:S02]  /*5560*/  LDG.E.LTC128B.U16 R23, desc[UR36][R10.64+0x10] ;  /* 0x000010240a177981 */ /* 0x000764000c1e1520 */
.L_x_35:
[----:B------:R-:W-:Y:S05]  /*5570*/  BSYNC B1 ;  /* 0x0000000000017941 */ /* 0x000fea0003800000 */
.L_x_34:
[----:B------:R-:W4:Y:S01]  /*5580*/  LDL.LU R161, [R1+0x10] ;  /* 0x0000100001a17983 */ /* 0x000f220000300800 */
[----:B-1---5:R-:W-:Y:S01]  /*5590*/  IMAD.U32 R159, R23, 0x10000, RZ ;  /* 0x00010000179f7824 */ /* 0x022fe200078e00ff */
[----:B------:R-:W-:Y:S01]  /*55a0*/  ISETP.GT.AND P2, PT, R0, 0x9, P3 ;  /* 0x000000090000780c */ /* 0x000fe20001f44270 */
[----:B------:R-:W-:Y:S02]  /*55b0*/  BSSY B1, `(.L_x_36) ;  /* 0x0000007000017945 */ /* 0x000fe40003800000 */
[----:B------:R-:W-:-:S04]  /*55c0*/  FMUL R159, R159, R16 ;  /* 0x000000109f9f7220 */ /* 0x000fc80000400000 */
[----:B----4-:R-:W-:-:S05]  /*55d0*/  FFMA R159, R161, R2, R159 ;  /* 0x00000002a19f7223 */ /* 0x010fca000000009f */
[----:B------:R-:W-:-:S05]  /*55e0*/  F2FP.BF16.F32.PACK_AB R159, RZ, R159 ;  /* 0x0000009fff9f723e */ /* 0x000fca00000010ff */
[----:B------:R1:W-:Y:S01]  /*55f0*/  @P1 STG.E.U16 desc[UR36][R4.64+0x10], R159 ;  /* 0x0000109f04001986 */ /* 0x0003e2000c101524 */
[----:B------:R-:W-:Y:S05]  /*5600*/  @!P2 BRA `(.L_x_37) ;  /* 0x000000000004a947 */ /* 0x000fea0003800000 */
[----:B------:R4:W5:Y:S02]  /*5610*/  LDG.E.LTC128B.U16 R23, desc[UR36][R10.64+0x12] ;  /* 0x000012240a177981 */ /* 0x000964000c1e1520 */
.L_x_37:
[----:B------:R-:W-:Y:S05]  /*5620*/  BSYNC B1 ;  /* 0x0000000000017941 */ /* 0x000fea0003800000 */
.L_x_36:
[----:B------:R-:W2:Y:S01]  /*5630*/  LDL.LU R161, [R1+0x14] ;  /* 0x0000140001a17983 */ /* 0x000ea20000300800 */
[----:B-1---5:R-:W-:Y:S01]  /*5640*/  SHF.L.U32 R159, R23, 0x10, RZ ;  /* 0x00000010179f7819 */ /* 0x022fe200000006ff */
[----:B------:R-:W-:Y:S01]  /*5650*/  BSSY B1, `(.L_x_38) ;  /* 0x0000008000017945 */ /* 0x000fe20003800000 */
[----:B------:R-:W-:-:S03]  /*5660*/  ISETP.GT.AND P1, PT, R0, 0x8, P0 ;  /* 0x000000080000780c */ /* 0x000fc60000724270 */
[----:B------:R-:W-:-:S04]  /*5670*/  FMUL R159, R159, R16 ;  /* 0x000000109f9f7220 */ /* 0x000fc80000400000 */
[----:B--2---:R-:W-:-:S05]  /*5680*/  FFMA R159, R161, R2, R159 ;  /* 0x00000002a19f7223 */ /* 0x004fca000000009f */
[----:B------:R-:W-:-:S05]  /*5690*/  F2FP.BF16.F32.PACK_AB R159, RZ, R159 ;  /* 0x0000009fff9f723e */ /* 0x000fca00000010ff */
[----:B------:R1:W-:Y:S01]  /*56a0*/  @P2 STG.E.U16 desc[UR36][R4.64+0x12], R159 ;  /* 0x0000129f04002986 */ /* 0x0003e2000c101524 */
[----:B------:R-:W-:Y:S05]  /*56b0*/  @!P1 BRA `(.L_x_39) ;  /* 0x0000000000049947 */ /* 0x000fea0003800000 */
[----:B------:R2:W5:Y:S02]  /*56c0*/  LDG.E.LTC128B.U16 R23, desc[UR36][R8.64+0x10] ;  /* 0x0000102408177981 */ /* 0x000564000c1e1520 */
.L_x_39:
[----:B------:R-:W-:Y:S05]  /*56d0*/  BSYNC B1 ;  /* 0x0000000000017941 */ /* 0x000fea0003800000 */
.L_x_38:
        /* <DEDUP_REMOVED lines=10> */
.L_x_41:
[----:B------:R-:W-:Y:S05]  /*5780*/  BSYNC B1 ;  /* 0x0000000000017941 */ /* 0x000fea0003800000 */
.L_x_40:
[----:B------:R-:W2:Y:S01]  /*5790*/  LDL.LU R161, [R1+0x1c] ;  /* 0x00001c0001a17983 */ /* 0x000ea20000300800 */
[----:B-1---5:R-:W-:Y:S01]  /*57a0*/  IMAD.U32 R159, R23, 0x10000, RZ ;  /* 0x00010000179f7824 */ /* 0x022fe200078e00ff */
[----:B------:R-:W-:Y:S01]  /*57b0*/  ISETP.GT.AND P1, PT, R0, 0x10, P3 ;  /* 0x000000100000780c */ /* 0x000fe20001f24270 */
[----:B------:R-:W-:Y:S02]  /*57c0*/  BSSY B1, `(.L_x_42) ;  /* 0x0000007000017945 */ /* 0x000fe40003800000 */
[----:B------:R-:W-:-:S04]  /*57d0*/  FMUL R159, R159, R16 ;  /* 0x000000109f9f7220 */ /* 0x000fc80000400000 */
[----:B--2---:R-:W-:-:S05]  /*57e0*/  FFMA R159, R161, R2, R159 ;  /* 0x00000002a19f7223 */ /* 0x004fca000000009f */
[----:B------:R-:W-:-:S05]  /*57f0*/  F2FP.BF16.F32.PACK_AB R159, RZ, R159 ;  /* 0x0000009fff9f723e */ /* 0x000fca00000010ff */
[----:B------:R1:W-:Y:S01]  /*5800*/  @P2 STG.E.U16 desc[UR36][R6.64+0x12], R159 ;  /* 0x0000129f06002986 */ /* 0x0003e2000c101524 */
[----:B------:R-:W-:Y:S05]  /*5810*/  @!P1 BRA `(.L_x_43) ;  /* 0x0000000000049947 */ /* 0x000fea0003800000 */
[----:B------:R2:W5:Y:S02]  /*5820*/  LDG.E.LTC128B.U16 R23, desc[UR36][R10.64+0x20] ;  /* 0x000020240a177981 */ /* 0x000564000c1e1520 */
.L_x_43:
[----:B------:R-:W-:Y:S05]  /*5830*/  BSYNC B1 ;  /* 0x0000000000017941 */ /* 0x000fea0003800000 */
.L_x_42:
        /* <DEDUP_REMOVED lines=10> */
.L_x_45:
[----:B------:R-:W-:Y:S05]  /*58e0*/  BSYNC B1 ;  /* 0x0000000000017941 */ /* 0x000fea0003800000 */
.L_x_44:
        /* <DEDUP_REMOVED lines=10> */
.L_x_47:
[----:B------:R-:W-:Y:S05]  /*5990*/  BSYNC B1 ;  /* 0x0000000000017941 */ /* 0x000fea0003800000 */
.L_x_46:
        /* <DEDUP_REMOVED lines=10> */
.L_x_49:
[----:B------:R-:W-:Y:S05]  /*5a40*/  BSYNC B1 ;  /* 0x0000000000017941 */ /* 0x000fea0003800000 */
.L_x_48:
        /* <DEDUP_REMOVED lines=10> */
.L_x_51:
[----:B------:R-:W-:Y:S05]  /*5af0*/  BSYNC B1 ;  /* 0x0000000000017941 */ /* 0x000fea0003800000 */
.L_x_50:
        /* <DEDUP_REMOVED lines=10> */
.L_x_53:
[----:B------:R-:W-:Y:S05]  /*5ba0*/  BSYNC B1 ;  /* 0x0000000000017941 */ /* 0x000fea0003800000 */
.L_x_52:
        /* <DEDUP_REMOVED lines=10> */
.L_x_55:
[----:B------:R-:W-:Y:S05]  /*5c50*/  BSYNC B1 ;  /* 0x0000000000017941 */ /* 0x000fea0003800000 */
.L_x_54:
        /* <DEDUP_REMOVED lines=10> */
.L_x_57:
[----:B------:R-:W-:Y:S05]  /*5d00*/  BSYNC B1 ;  /* 0x0000000000017941 */ /* 0x000fea0003800000 */
.L_x_56:
        /* <DEDUP_REMOVED lines=10> */
.L_x_59:
[----:B------:R-:W-:Y:S05]  /*5db0*/  BSYNC B1 ;  /* 0x0000000000017941 */ /* 0x000fea0003800000 */
.L_x_58:
        /* <DEDUP_REMOVED lines=10> */
.L_x_61:
[----:B------:R-:W-:Y:S05]  /*5e60*/  BSYNC B1 ;  /* 0x0000000000017941 */ /* 0x000fea0003800000 */
.L_x_60:
        /* <DEDUP_REMOVED lines=10> */
.L_x_63:
[----:B------:R-:W-:Y:S05]  /*5f10*/  BSYNC B1 ;  /* 0x0000000000017941 */ /* 0x000fea0003800000 */
.L_x_62:
        /* <DEDUP_REMOVED lines=10> */
.L_x_65:
[----:B------:R-:W-:Y:S05]  /*5fc0*/  BSYNC B1 ;  /* 0x0000000000017941 */ /* 0x000fea0003800000 */
.L_x_64:
        /* <DEDUP_REMOVED lines=10> */
.L_x_67:
[----:B------:R-:W-:Y:S05]  /*6070*/  BSYNC B1 ;  /* 0x0000000000017941 */ /* 0x000fea0003800000 */
.L_x_66:
        /* <DEDUP_REMOVED lines=10> */
.L_x_69:
[----:B------:R-:W-:Y:S05]  /*6120*/  BSYNC B1 ;  /* 0x0000000000017941 */ /* 0x000fea0003800000 */
.L_x_68:
        /* <DEDUP_REMOVED lines=10> */
.L_x_71:
[----:B------:R-:W-:Y:S05]  /*61d0*/  BSYNC B1 ;  /* 0x0000000000017941 */ /* 0x000fea0003800000 */
.L_x_70:
        /* <DEDUP_REMOVED lines=10> */
.L_x_73:
[----:B------:R-:W-:Y:S05]  /*6280*/  BSYNC B1 ;  /* 0x0000000000017941 */ /* 0x000fea0003800000 */
.L_x_72:
        /* <DEDUP_REMOVED lines=10> */
.L_x_75:
[----:B------:R-:W-:Y:S05]  /*6330*/  BSYNC B1 ;  /* 0x0000000000017941 */ /* 0x000fea0003800000 */
.L_x_74:
        /* <DEDUP_REMOVED lines=10> */
.L_x_77:
[----:B------:R-:W-:Y:S05]  /*63e0*/  BSYNC B1 ;  /* 0x0000000000017941 */ /* 0x000fea0003800000 */
.L_x_76:
        /* <DEDUP_REMOVED lines=10> */
.L_x_79:
[----:B------:R-:W-:Y:S05]  /*6490*/  BSYNC B1 ;  /* 0x0000000000017941 */ /* 0x000fea0003800000 */
.L_x_78:
        /* <DEDUP_REMOVED lines=10> */
.L_x_81:
[----:B------:R-:W-:Y:S05]  /*6540*/  BSYNC B1 ;  /* 0x0000000000017941 */ /* 0x000fea0003800000 */
.L_x_80:
        /* <DEDUP_REMOVED lines=10> */
.L_x_83:
[----:B------:R-:W-:Y:S05]  /*65f0*/  BSYNC B1 ;  /* 0x0000000000017941 */ /* 0x000fea0003800000 */
.L_x_82:
        /* <DEDUP_REMOVED lines=10> */
.L_x_85:
[----:B------:R-:W-:Y:S05]  /*66a0*/  BSYNC B1 ;  /* 0x0000000000017941 */ /* 0x000fea0003800000 */
.L_x_84:
        /* <DEDUP_REMOVED lines=10> */
.L_x_87:
[----:B------:R-:W-:Y:S05]  /*6750*/  BSYNC B1 ;  /* 0x0000000000017941 */ /* 0x000fea0003800000 */
.L_x_86:
        /* <DEDUP_REMOVED lines=10> */
.L_x_89:
[----:B------:R-:W-:Y:S05]  /*6800*/  BSYNC B1 ;  /* 0x0000000000017941 */ /* 0x000fea0003800000 */
.L_x_88:
        /* <DEDUP_REMOVED lines=10> */
.L_x_91:
[----:B------:R-:W-:Y:S05]  /*68b0*/  BSYNC B1 ;  /* 0x0000000000017941 */ /* 0x000fea0003800000 */
.L_x_90:
        /* <DEDUP_REMOVED lines=10> */
.L_x_93:
[----:B------:R-:W-:Y:S05]  /*6960*/  BSYNC B1 ;  /* 0x0000000000017941 */ /* 0x000fea0003800000 */
.L_x_92:
        /* <DEDUP_REMOVED lines=10> */
.L_x_95:
[----:B------:R-:W-:Y:S05]  /*6a10*/  BSYNC B1 ;  /* 0x0000000000017941 */ /* 0x000fea0003800000 */
.L_x_94:
        /* <DEDUP_REMOVED lines=10> */
.L_x_97:
[----:B------:R-:W-:Y:S05]  /*6ac0*/  BSYNC B1 ;  /* 0x0000000000017941 */ /* 0x000fea0003800000 */
.L_x_96:
        /* <DEDUP_REMOVED lines=10> */
.L_x_99:
[----:B------:R-:W-:Y:S05]  /*6b70*/  BSYNC B1 ;  /* 0x0000000000017941 */ /* 0x000fea0003800000 */
.L_x_98:
        /* <DEDUP_REMOVED lines=10> */
.L_x_101:
[----:B------:R-:W-:Y:S05]  /*6c20*/  BSYNC B1 ;  /* 0x0000000000017941 */ /* 0x000fea0003800000 */
.L_x_100:
        /* <DEDUP_REMOVED lines=10> */
.L_x_103:
[----:B------:R-:W-:Y:S05]  /*6cd0*/  BSYNC B1 ;  /* 0x0000000000017941 */ /* 0x000fea0003800000 */
.L_x_102:
        /* <DEDUP_REMOVED lines=10> */
.L_x_105:
[----:B------:R-:W-:Y:S05]  /*6d80*/  BSYNC B1 ;  /* 0x0000000000017941 */ /* 0x000fea0003800000 */
.L_x_104:
        /* <DEDUP_REMOVED lines=10> */
.L_x_107:
[----:B------:R-:W-:Y:S05]  /*6e30*/  BSYNC B1 ;  /* 0x0000000000017941 */ /* 0x000fea0003800000 */
.L_x_106:
        /* <DEDUP_REMOVED lines=10> */
.L_x_109:
[----:B------:R-:W-:Y:S05]  /*6ee0*/  BSYNC B1 ;  /* 0x0000000000017941 */ /* 0x000fea0003800000 */
.L_x_108:
        /* <DEDUP_REMOVED lines=10> */
.L_x_111:
[----:B------:R-:W-:Y:S05]  /*6f90*/  BSYNC B1 ;  /* 0x0000000000017941 */ /* 0x000fea0003800000 */
.L_x_110:
        /* <DEDUP_REMOVED lines=10> */
.L_x_113:
[----:B------:R-:W-:Y:S05]  /*7040*/  BSYNC B1 ;  /* 0x0000000000017941 */ /* 0x000fea0003800000 */
.L_x_112:
        /* <DEDUP_REMOVED lines=10> */
.L_x_115:
[----:B------:R-:W-:Y:S05]  /*70f0*/  BSYNC B1 ;  /* 0x0000000000017941 */ /* 0x000fea0003800000 */
.L_x_114:
        /* <DEDUP_REMOVED lines=10> */
.L_x_117:
[----:B------:R-:W-:Y:S05]  /*71a0*/  BSYNC B1 ;  /* 0x0000000000017941 */ /* 0x000fea0003800000 */
.L_x_116:
        /* <DEDUP_REMOVED lines=10> */
.L_x_119:
[----:B------:R-:W-:Y:S05]  /*7250*/  BSYNC B1 ;  /* 0x0000000000017941 */ /* 0x000fea0003800000 */
.L_x_118:
        /* <DEDUP_REMOVED lines=10> */
.L_x_121:
[----:B------:R-:W-:Y:S05]  /*7300*/  BSYNC B1 ;  /* 0x0000000000017941 */ /* 0x000fea0003800000 */
.L_x_120:
        /* <DEDUP_REMOVED lines=10> */
.L_x_123:
[----:B------:R-:W-:Y:S05]  /*73b0*/  BSYNC B1 ;  /* 0x0000000000017941 */ /* 0x000fea0003800000 */
.L_x_122:
        /* <DEDUP_REMOVED lines=10> */
.L_x_125:
[----:B------:R-:W-:Y:S05]  /*7460*/  BSYNC B1 ;  /* 0x0000000000017941 */ /* 0x000fea0003800000 */
.L_x_124:
        /* <DEDUP_REMOVED lines=10> */
.L_x_127:
[----:B------:R-:W-:Y:S05]  /*7510*/  BSYNC B1 ;  /* 0x0000000000017941 */ /* 0x000fea0003800000 */
.L_x_126:
        /* <DEDUP_REMOVED lines=10> */
.L_x_129:
[----:B------:R-:W-:Y:S05]  /*75c0*/  BSYNC B1 ;  /* 0x0000000000017941 */ /* 0x000fea0003800000 */
.L_x_128:
        /* <DEDUP_REMOVED lines=10> */
.L_x_131:
[----:B------:R-:W-:Y:S05]  /*7670*/  BSYNC B1 ;  /* 0x0000000000017941 */ /* 0x000fea0003800000 */
.L_x_130:
        /* <DEDUP_REMOVED lines=10> */
.L_x_133:
[----:B------:R-:W-:Y:S05]  /*7720*/  BSYNC B1 ;  /* 0x0000000000017941 */ /* 0x000fea0003800000 */
.L_x_132:
        /* <DEDUP_REMOVED lines=10> */
.L_x_135:
[----:B------:R-:W-:Y:S05]  /*77d0*/  BSYNC B1 ;  /* 0x0000000000017941 */ /* 0x000fea0003800000 */
.L_x_134:
        /* <DEDUP_REMOVED lines=10> */
.L_x_137:
[----:B------:R-:W-:Y:S05]  /*7880*/  BSYNC B1 ;  /* 0x0000000000017941 */ /* 0x000fea0003800000 */
.L_x_136:
        /* <DEDUP_REMOVED lines=10> */
.L_x_139:
[----:B------:R-:W-:Y:S05]  /*7930*/  BSYNC B1 ;  /* 0x0000000000017941 */ /* 0x000fea0003800000 */
.L_x_138:
        /* <DEDUP_REMOVED lines=10> */
.L_x_141:
[----:B------:R-:W-:Y:S05]  /*79e0*/  BSYNC B1 ;  /* 0x0000000000017941 */ /* 0x000fea0003800000 */
.L_x_140:
        /* <DEDUP_REMOVED lines=10> */
.L_x_143:
[----:B------:R-:W-:Y:S05]  /*7a90*/  BSYNC B1 ;  /* 0x0000000000017941 */ /* 0x000fea0003800000 */
.L_x_142:
        /* <DEDUP_REMOVED lines=10> */
.L_x_145:
[----:B------:R-:W-:Y:S05]  /*7b40*/  BSYNC B1 ;  /* 0x0000000000017941 */ /* 0x000fea0003800000 */
.L_x_144:
        /* <DEDUP_REMOVED lines=10> */
.L_x_147:
[----:B------:R-:W-:Y:S05]  /*7bf0*/  BSYNC B1 ;  /* 0x0000000000017941 */ /* 0x000fea0003800000 */
.L_x_146:
        /* <DEDUP_REMOVED lines=10> */
.L_x_149:
[----:B------:R-:W-:Y:S05]  /*7ca0*/  BSYNC B1 ;  /* 0x0000000000017941 */ /* 0x000fea0003800000 */
.L_x_148:
        /* <DEDUP_REMOVED lines=10> */
.L_x_151:
[----:B------:R-:W-:Y:S05]  /*7d50*/  BSYNC B1 ;  /* 0x0000000000017941 */ /* 0x000fea0003800000 */
.L_x_150:
        /* <DEDUP_REMOVED lines=10> */
.L_x_153:
[----:B------:R-:W-:Y:S05]  /*7e00*/  BSYNC B1 ;  /* 0x0000000000017941 */ /* 0x000fea0003800000 */
.L_x_152:
        /* <DEDUP_REMOVED lines=10> */
.L_x_155:
[----:B------:R-:W-:Y:S05]  /*7eb0*/  BSYNC B1 ;  /* 0x0000000000017941 */ /* 0x000fea0003800000 */
.L_x_154:
        /* <DEDUP_REMOVED lines=10> */
.L_x_157:
[----:B------:R-:W-:Y:S05]  /*7f60*/  BSYNC B1 ;  /* 0x0000000000017941 */ /* 0x000fea0003800000 */
.L_x_156:
        /* <DEDUP_REMOVED lines=10> */
.L_x_159:
[----:B------:R-:W-:Y:S05]  /*8010*/  BSYNC B1 ;  /* 0x0000000000017941 */ /* 0x000fea0003800000 */
.L_x_158:
        /* <DEDUP_REMOVED lines=10> */
.L_x_161:
[----:B------:R-:W-:Y:S05]  /*80c0*/  BSYNC B1 ;  /* 0x0000000000017941 */ /* 0x000fea0003800000 */
.L_x_160:
        /* <DEDUP_REMOVED lines=10> */
.L_x_163:
[----:B------:R-:W-:Y:S05]  /*8170*/  BSYNC B1 ;  /* 0x0000000000017941 */ /* 0x000fea0003800000 */
.L_x_162:
        /* <DEDUP_REMOVED lines=10> */
.L_x_165:
[----:B------:R-:W-:Y:S05]  /*8220*/  BSYNC B1 ;  /* 0x0000000000017941 */ /* 0x000fea0003800000 */
.L_x_164:
        /* <DEDUP_REMOVED lines=10> */
.L_x_167:
[----:B------:R-:W-:Y:S05]  /*82d0*/  BSYNC B1 ;  /* 0x0000000000017941 */ /* 0x000fea0003800000 */
.L_x_166:
        /* <DEDUP_REMOVED lines=10> */
.L_x_169:
[----:B------:R-:W-:Y:S05]  /*8380*/  BSYNC B1 ;  /* 0x0000000000017941 */ /* 0x000fea0003800000 */
.L_x_168:
        /* <DEDUP_REMOVED lines=10> */
.L_x_171:
[----:B------:R-:W-:Y:S05]  /*8430*/  BSYNC B1 ;  /* 0x0000000000017941 */ /* 0x000fea0003800000 */
.L_x_170:
        /* <DEDUP_REMOVED lines=10> */
.L_x_173:
[----:B------:R-:W-:Y:S05]  /*84e0*/  BSYNC B1 ;  /* 0x0000000000017941 */ /* 0x000fea0003800000 */
.L_x_172:
        /* <DEDUP_REMOVED lines=10> */
.L_x_175:
[----:B------:R-:W-:Y:S05]  /*8590*/  BSYNC B1 ;  /* 0x0000000000017941 */ /* 0x000fea0003800000 */
.L_x_174:
        /* <DEDUP_REMOVED lines=10> */
.L_x_177:
[----:B------:R-:W-:Y:S05]  /*8640*/  BSYNC B1 ;  /* 0x0000000000017941 */ /* 0x000fea0003800000 */
.L_x_176:
        /* <DEDUP_REMOVED lines=10> */
.L_x_179:
[----:B------:R-:W-:Y:S05]  /*86f0*/  BSYNC B1 ;  /* 0x0000000000017941 */ /* 0x000fea0003800000 */
.L_x_178:
        /* <DEDUP_REMOVED lines=10> */
.L_x_181:
[----:B------:R-:W-:Y:S05]  /*87a0*/  BSYNC B1 ;  /* 0x0000000000017941 */ /* 0x000fea0003800000 */
.L_x_180:
        /* <DEDUP_REMOVED lines=10> */
.L_x_183:
[----:B------:R-:W-:Y:S05]  /*8850*/  BSYNC B1 ;  /* 0x0000000000017941 */ /* 0x000fea0003800000 */
.L_x_182:
        /* <DEDUP_REMOVED lines=10> */
.L_x_185:
[----:B------:R-:W-:Y:S05]  /*8900*/  BSYNC B1 ;  /* 0x0000000000017941 */ /* 0x000fea0003800000 */
.L_x_184:
        /* <DEDUP_REMOVED lines=10> */
.L_x_187:
[----:B------:R-:W-:Y:S05]  /*89b0*/  BSYNC B1 ;  /* 0x0000000000017941 */ /* 0x000fea0003800000 */
.L_x_186:
        /* <DEDUP_REMOVED lines=10> */
.L_x_189:
[----:B------:R-:W-:Y:S05]  /*8a60*/  BSYNC B1 ;  /* 0x0000000000017941 */ /* 0x000fea0003800000 */
.L_x_188:
        /* <DEDUP_REMOVED lines=10> */
.L_x_191:
[----:B------:R-:W-:Y:S05]  /*8b10*/  BSYNC B1 ;  /* 0x0000000000017941 */ /* 0x000fea0003800000 */
.L_x_190:
        /* <DEDUP_REMOVED lines=10> */
.L_x_193:
[----:B------:R-:W-:Y:S05]  /*8bc0*/  BSYNC B1 ;  /* 0x0000000000017941 */ /* 0x000fea0003800000 */
.L_x_192:
        /* <DEDUP_REMOVED lines=10> */
.L_x_195:
[----:B------:R-:W-:Y:S05]  /*8c70*/  BSYNC B1 ;  /* 0x0000000000017941 */ /* 0x000fea0003800000 */
.L_x_194:
        /* <DEDUP_REMOVED lines=10> */
.L_x_197:
[----:B------:R-:W-:Y:S05]  /*8d20*/  BSYNC B1 ;  /* 0x0000000000017941 */ /* 0x000fea0003800000 */
.L_x_196:
        /* <DEDUP_REMOVED lines=10> */
.L_x_199:
[----:B------:R-:W-:Y:S05]  /*8dd0*/  BSYNC B1 ;  /* 0x0000000000017941 */ /* 0x000fea0003800000 */
.L_x_198:
        /* <DEDUP_REMOVED lines=10> */
.L_x_201:
[----:B------:R-:W-:Y:S05]  /*8e80*/  BSYNC B1 ;  /* 0x0000000000017941 */ /* 0x000fea0003800000 */
.L_x_200:
        /* <DEDUP_REMOVED lines=10> */
.L_x_203:
[----:B------:R-:W-:Y:S05]  /*8f30*/  BSYNC B1 ;  /* 0x0000000000017941 */ /* 0x000fea0003800000 */
.L_x_202:
        /* <DEDUP_REMOVED lines=10> */
.L_x_205:
[----:B------:R-:W-:Y:S05]  /*8fe0*/  BSYNC B1 ;  /* 0x0000000000017941 */ /* 0x000fea0003800000 */
.L_x_204:
        /* <DEDUP_REMOVED lines=10> */
.L_x_207:
[----:B------:R-:W-:Y:S05]  /*9090*/  BSYNC B1 ;  /* 0x0000000000017941 */ /* 0x000fea0003800000 */
.L_x_206:
        /* <DEDUP_REMOVED lines=10> */
.L_x_209:
[----:B------:R-:W-:Y:S05]  /*9140*/  BSYNC B1 ;  /* 0x0000000000017941 */ /* 0x000fea0003800000 */
.L_x_208:
        /* <DEDUP_REMOVED lines=10> */
.L_x_211:
[----:B------:R-:W-:Y:S05]  /*91f0*/  BSYNC B1 ;  /* 0x0000000000017941 */ /* 0x000fea0003800000 */
.L_x_210:
        /* <DEDUP_REMOVED lines=10> */
.L_x_213:
[----:B------:R-:W-:Y:S05]  /*92a0*/  BSYNC B1 ;  /* 0x0000000000017941 */ /* 0x000fea0003800000 */
.L_x_212:
        /* <DEDUP_REMOVED lines=10> */
.L_x_215:
[----:B------:R-:W-:Y:S05]  /*9350*/  BSYNC B1 ;  /* 0x0000000000017941 */ /* 0x000fea0003800000 */
.L_x_214:
        /* <DEDUP_REMOVED lines=10> */
.L_x_217:
[----:B------:R-:W-:Y:S05]  /*9400*/  BSYNC B1 ;  /* 0x0000000000017941 */ /* 0x000fea0003800000 */
.L_x_216:
        /* <DEDUP_REMOVED lines=10> */
.L_x_219:
[----:B------:R-:W-:Y:S05]  /*94b0*/  BSYNC B1 ;  /* 0x0000000000017941 */ /* 0x000fea0003800000 */
.L_x_218:
        /* <DEDUP_REMOVED lines=10> */
.L_x_221:
[----:B------:R-:W-:Y:S05]  /*9560*/  BSYNC B1 ;  /* 0x0000000000017941 */ /* 0x000fea0003800000 */
.L_x_220:
        /* <DEDUP_REMOVED lines=10> */
.L_x_223:
[----:B------:R-:W-:Y:S05]  /*9610*/  BSYNC B1 ;  /* 0x0000000000017941 */ /* 0x000fea0003800000 */
.L_x_222:
        /* <DEDUP_REMOVED lines=10> */
.L_x_225:
[----:B------:R-:W-:Y:S05]  /*96c0*/  BSYNC B1 ;  /* 0x0000000000017941 */ /* 0x000fea0003800000 */
.L_x_224:
        /* <DEDUP_REMOVED lines=10> */
.L_x_227:
[----:B------:R-:W-:Y:S05]  /*9770*/  BSYNC B1 ;  /* 0x0000000000017941 */ /* 0x000fea0003800000 */
.L_x_226:
        /* <DEDUP_REMOVED lines=10> */
.L_x_229:
[----:B------:R-:W-:Y:S05]  /*9820*/  BSYNC B1 ;  /* 0x0000000000017941 */ /* 0x000fea0003800000 */
.L_x_228:
        /* <DEDUP_REMOVED lines=10> */
.L_x_231:
[----:B------:R-:W-:Y:S05]  /*98d0*/  BSYNC B1 ;  /* 0x0000000000017941 */ /* 0x000fea0003800000 */
.L_x_230:
        /* <DEDUP_REMOVED lines=10> */
.L_x_233:
[----:B------:R-:W-:Y:S05]  /*9980*/  BSYNC B1 ;  /* 0x0000000000017941 */ /* 0x000fea0003800000 */
.L_x_232:
        /* <DEDUP_REMOVED lines=10> */
.L_x_235:
[----:B------:R-:W-:Y:S05]  /*9a30*/  BSYNC B1 ;  /* 0x0000000000017941 */ /* 0x000fea0003800000 */
.L_x_234:
        /* <DEDUP_REMOVED lines=10> */
.L_x_237:
[----:B------:R-:W-:Y:S05]  /*9ae0*/  BSYNC B1 ;  /* 0x0000000000017941 */ /* 0x000fea0003800000 */
.L_x_236:
        /* <DEDUP_REMOVED lines=10> */
.L_x_239:
[----:B------:R-:W-:Y:S05]  /*9b90*/  BSYNC B1 ;  /* 0x0000000000017941 */ /* 0x000fea0003800000 */
.L_x_238:
        /* <DEDUP_REMOVED lines=10> */
.L_x_241:
[----:B------:R-:W-:Y:S05]  /*9c40*/  BSYNC B1 ;  /* 0x0000000000017941 */ /* 0x000fea0003800000 */
.L_x_240:
        /* <DEDUP_REMOVED lines=10> */
.L_x_243:
[----:B------:R-:W-:Y:S05]  /*9cf0*/  BSYNC B1 ;  /* 0x0000000000017941 */ /* 0x000fea0003800000 */
.L_x_242:
        /* <DEDUP_REMOVED lines=10> */
.L_x_245:
[----:B------:R-:W-:Y:S05]  /*9da0*/  BSYNC B1 ;  /* 0x0000000000017941 */ /* 0x000fea0003800000 */
.L_x_244:
        /* <DEDUP_REMOVED lines=10> */
.L_x_247:
[----:B------:R-:W-:Y:S05]  /*9e50*/  BSYNC B1 ;  /* 0x0000000000017941 */ /* 0x000fea0003800000 */
.L_x_246:
        /* <DEDUP_REMOVED lines=10> */
.L_x_249:
[----:B------:R-:W-:Y:S05]  /*9f00*/  BSYNC B1 ;  /* 0x0000000000017941 */ /* 0x000fea0003800000 */
.L_x_248:
        /* <DEDUP_REMOVED lines=10> */
.L_x_251:
[----:B------:R-:W-:Y:S05]  /*9fb0*/  BSYNC B1 ;  /* 0x0000000000017941 */ /* 0x000fea0003800000 */
.L_x_250:
        /* <DEDUP_REMOVED lines=10> */
.L_x_253:
[----:B------:R-:W-:Y:S05]  /*a060*/  BSYNC B1 ;  /* 0x0000000000017941 */ /* 0x000fea0003800000 */
.L_x_252:
        /* <DEDUP_REMOVED lines=10> */
.L_x_255:
[----:B------:R-:W-:Y:S05]  /*a110*/  BSYNC B1 ;  /* 0x0000000000017941 */ /* 0x000fea0003800000 */
.L_x_254:
        /* <DEDUP_REMOVED lines=10> */
.L_x_257:
[----:B------:R-:W-:Y:S05]  /*a1c0*/  BSYNC B1 ;  /* 0x0000000000017941 */ /* 0x000fea0003800000 */
.L_x_256:
        /* <DEDUP_REMOVED lines=10> */
.L_x_259:
[----:B------:R-:W-:Y:S05]  /*a270*/  BSYNC B1 ;  /* 0x0000000000017941 */ /* 0x000fea0003800000 */
.L_x_258:
        /* <DEDUP_REMOVED lines=10> */
.L_x_261:
[----:B------:R-:W-:Y:S05]  /*a320*/  BSYNC B1 ;  /* 0x0000000000017941 */ /* 0x000fea0003800000 */
.L_x_260:
        /* <DEDUP_REMOVED lines=10> */
.L_x_263:
[----:B------:R-:W-:Y:S05]  /*a3d0*/  BSYNC B1 ;  /* 0x0000000000017941 */ /* 0x000fea0003800000 */
.L_x_262:
        /* <DEDUP_REMOVED lines=10> */
.L_x_265:
[----:B------:R-:W-:Y:S05]  /*a480*/  BSYNC B1 ;  /* 0x0000000000017941 */ /* 0x000fea0003800000 */
.L_x_264:
        /* <DEDUP_REMOVED lines=10> */
.L_x_267:
[----:B------:R-:W-:Y:S05]  /*a530*/  BSYNC B1 ;  /* 0x0000000000017941 */ /* 0x000fea0003800000 */
.L_x_266:
        /* <DEDUP_REMOVED lines=10> */
.L_x_269:
[----:B------:R-:W-:Y:S05]  /*a5e0*/  BSYNC B1 ;  /* 0x0000000000017941 */ /* 0x000fea0003800000 */
.L_x_268:
        /* <DEDUP_REMOVED lines=10> */
.L_x_271:
[----:B------:R-:W-:Y:S05]  /*a690*/  BSYNC B1 ;  /* 0x0000000000017941 */ /* 0x000fea0003800000 */
.L_x_270:
        /* <DEDUP_REMOVED lines=10> */
.L_x_273:
[----:B------:R-:W-:Y:S05]  /*a740*/  BSYNC B1 ;  /* 0x0000000000017941 */ /* 0x000fea0003800000 */
.L_x_272:
        /* <DEDUP_REMOVED lines=10> */
.L_x_275:
[----:B------:R-:W-:Y:S05]  /*a7f0*/  BSYNC B1 ;  /* 0x0000000000017941 */ /* 0x000fea0003800000 */
.L_x_274:
        /* <DEDUP_REMOVED lines=10> */
.L_x_277:
[----:B------:R-:W-:Y:S05]  /*a8a0*/  BSYNC B1 ;  /* 0x0000000000017941 */ /* 0x000fea0003800000 */
.L_x_276:
[----:B0-234-:R-:W2:Y:S01]  /*a8b0*/  LDL.LU R10, [R1+0x1f4] ;  /* 0x0001f400010a7983 */ /* 0x01dea20000300800 */
[----:B-----5:R-:W-:Y:S01]  /*a8c0*/  SHF.L.U32 R11, R23, 0x10, RZ ;  /* 0x00000010170b7819 */ /* 0x020fe200000006ff */
        /* <DEDUP_REMOVED lines=8> */
.L_x_279:
[----:B------:R-:W-:Y:S05]  /*a950*/  BSYNC B1 ;  /* 0x0000000000017941 */ /* 0x000fea0003800000 */
.L_x_278:
[----:B------:R-:W3:Y:S01]  /*a960*/  LDL.LU R10, [R1+0x1f8] ;  /* 0x0001f800010a7983 */ /* 0x000ee20000300800 */
[----:B0----5:R-:W-:Y:S01]  /*a970*/  IMAD.U32 R11, R23, 0x10000, RZ ;  /* 0x00010000170b7824 */ /* 0x021fe200078e00ff */
[----:B------:R-:W-:Y:S01]  /*a980*/  ISETP.GT.AND P1, PT, R0, 0xf9, P0 ;  /* 0x000000f90000780c */ /* 0x000fe20000724270 */
[----:B------:R-:W-:Y:S01]  /*a990*/  BSSY B1, `(.L_x_280) ;  /* 0x000000a000017945 */ /* 0x000fe20003800000 */
[----:B------:R-:W-:Y:S01]  /*a9a0*/  IADD3 R167, P0, R3, 0x80, RZ ;  /* 0x0000008003a77810 */ /* 0x000fe20007f1e0ff */
[----:B------:R-:W-:-:S04]  /*a9b0*/  FMUL R11, R11, R16 ;  /* 0x000000100b0b7220 */ /* 0x000fc80000400000 */
[----:B---3--:R-:W-:-:S05]  /*a9c0*/  FFMA R11, R10, R2, R11 ;  /* 0x000000020a0b7223 */ /* 0x008fca000000000b */
[----:B------:R-:W-:-:S04]  /*a9d0*/  F2FP.BF16.F32.PACK_AB R11, RZ, R11 ;  /* 0x0000000bff0b723e */ /* 0x000fc800000010ff */
[----:B------:R-:W-:Y:S01]  /*a9e0*/  PRMT R3, R11, 0x7610, R3 ;  /* 0x000076100b037816 */ /* 0x000fe20000000003 */
[----:B------:R-:W-:-:S04]  /*a9f0*/  IMAD.X R11, RZ, RZ, UR7, P0 ;  /* 0x00000007ff0b7e24 */ /* 0x000fc800080e06ff */
[----:B------:R0:W-:Y:S01]  /*aa00*/  @P2 STG.E.U16 desc[UR36][R6.64+0x1f0], R3 ;  /* 0x0001f00306002986 */ /* 0x0001e2000c101524 */
[----:B------:R-:W-:Y:S05]  /*aa10*/  @!P1 BRA `(.L_x_281) ;  /* 0x0000000000049947 */ /* 0x000fea0003800000 */
[----:B------:R3:W5:Y:S02]  /*aa20*/  LDG.E.LTC128B.U16 R23, desc[UR36][R8.64+0x1f2] ;  /* 0x0001f22408177981 */ /* 0x000764000c1e1520 */
.L_x_281:
[----:B------:R-:W-:Y:S05]  /*aa30*/  BSYNC B1 ;  /* 0x0000000000017941 */ /* 0x000fea0003800000 */
.L_x_280:
[----:B------:R-:W4:Y:S01]  /*aa40*/  LDL.LU R10, [R1+0x1fc] ;  /* 0x0001fc00010a7983 */ /* 0x000f220000300800 */
[----:B0----5:R-:W-:Y:S01]  /*aa50*/  IMAD.U32 R3, R23, 0x10000, RZ ;  /* 0x0001000017037824 */ /* 0x021fe200078e00ff */
[----:B------:R-:W-:Y:S01]  /*aa60*/  ISETP.GT.AND P0, PT, R17, 0x80, PT ;  /* 0x000000801100780c */ /* 0x000fe20003f04270 */
[----:B--23--:R-:W-:Y:S02]  /*aa70*/  IMAD R8, R11, R14, RZ ;  /* 0x0000000e0b087224 */ /* 0x00cfe400078e02ff */
[----:B------:R-:W-:Y:S01]  /*aa80*/  FMUL R3, R3, R16 ;  /* 0x0000001003037220 */ /* 0x000fe20000400000 */
[----:B------:R-:W-:Y:S01]  /*aa90*/  ISETP.GT.AND P4, PT, R0, RZ, P0 ;  /* 0x000000ff0000720c */ /* 0x000fe20000784270 */
[C---:B------:R-:W-:Y:S02]  /*aaa0*/  IMAD R165, R167.reuse, R15, R8 ;  /* 0x0000000fa7a57224 */ /* 0x040fe400078e0208 */
[----:B------:R-:W-:-:S04]  /*aab0*/  IMAD.WIDE.U32 R8, R167, R14, R20 ;  /* 0x0000000ea7087225 */ /* 0x000fc800078e0014 */
[----:B------:R-:W-:Y:S02]  /*aac0*/  IMAD.IADD R9, R9, 0x1, R165 ;  /* 0x0000000109097824 */ /* 0x000fe400078e02a5 */
[----:B----4-:R-:W-:Y:S01]  /*aad0*/  FFMA R3, R10, R2, R3 ;  /* 0x000000020a037223 */ /* 0x010fe20000000003 */
[----:B------:R-:W-:-:S04]  /*aae0*/  LEA R10, P2, R8, R12, 0x1 ;  /* 0x0000000c080a7211 */ /* 0x000fc800078408ff */
[----:B------:R-:W-:Y:S02]  /*aaf0*/  F2FP.BF16.F32.PACK_AB R3, RZ, R3 ;  /* 0x00000003ff03723e */ /* 0x000fe400000010ff */
[--C-:B------:R-:W-:Y:S02]  /*ab00*/  LEA.HI.X R11, R8, R13, R9.reuse, 0x1, P2 ;  /* 0x0000000d080b7211 */ /* 0x100fe400010f0c09 */
[----:B------:R-:W-:-:S05]  /*ab10*/  PRMT R9, R3, 0x7610, R9 ;  /* 0x0000761003097816 */ /* 0x000fca0000000009 */
[----:B------:R0:W-:Y:S04]  /*ab20*/  @P1 STG.E.U16 desc[UR36][R6.64+0x1f2], R9 ;  /* 0x0001f20906001986 */ /* 0x0001e8000c101524 */
[----:B------:R-:W2:Y:S01]  /*ab30*/  @P4 LDG.E.LTC128B.U16 R23, desc[UR36][R10.64] ;  /* 0x000000240a174981 */ /* 0x000ea2000c1e1520 */
[----:B-1----:R-:W-:Y:S01]  /*ab40*/  IMAD.U32 R159, RZ, RZ, UR8 ;  /* 0x00000008ff9f7e24 */ /* 0x002fe2000f8e00ff */
[----:B------:R-:W-:Y:S01]  /*ab50*/  MOV R161, UR8 ;  /* 0x0000000800a17c02 */ /* 0x000fe20008000f00 */
[----:B------:R-:W-:Y:S01]  /*ab60*/  IMAD.U32 R164, RZ, RZ, UR9 ;  /* 0x00000009ffa47e24 */ /* 0x000fe2000f8e00ff */
[----:B------:R-:W-:Y:S01]  /*ab70*/  ISETP.GT.AND P2, PT, R0, 0x1, P0 ;  /* 0x000000010000780c */ /* 0x000fe20000744270 */
[----:B------:R-:W-:Y:S01]  /*ab80*/  IMAD.SHL.U32 R159, R159, 0x100, RZ ;  /* 0x000001009f9f7824 */ /* 0x000fe200078e00ff */
[----:B------:R-:W-:Y:S01]  /*ab90*/  BSSY B1, `(.L_x_282) ;  /* 0x0000011000017945 */ /* 0x000fe20003800000 */
[----:B0-----:R-:W-:Y:S01]  /*aba0*/  IMAD.WIDE.U32 R8, R167, R14, R18 ;  /* 0x0000000ea7087225 */ /* 0x001fe200078e0012 */
[----:B------:R-:W-:-:S03]  /*abb0*/  SHF.L.U64.HI R161, R161, 0x8, R164 ;  /* 0x00000008a1a17819 */ /* 0x000fc600000102a4 */
[----:B------:R-:W-:Y:S02]  /*abc0*/  IMAD.IADD R9, R165, 0x1, R9 ;  /* 0x00000001a5097824 */ /* 0x000fe400078e0209 */
[----:B------:R-:W-:Y:S01]  /*abd0*/  IMAD.WIDE.U32 R162, R22, UR43, R8 ;  /* 0x0000002b16a27c25 */ /* 0x000fe2000f8e0008 */
[----:B------:R-:W-:-:S03]  /*abe0*/  IADD3 R8, P1, R159, R4, RZ ;  /* 0x000000049f087210 */ /* 0x000fc60007f3e0ff */
[----:B------:R-:W-:Y:S01]  /*abf0*/  IMAD.IADD R7, R157, 0x1, R163 ;  /* 0x000000019d077824 */ /* 0x000fe200078e02a3 */
[----:B------:R-:W-:Y:S01]  /*ac00*/  LEA R6, P3, R162, R12, 0x1 ;  /* 0x0000000ca2067211 */ /* 0x000fe200078608ff */
[----:B------:R-:W-:-:S03]  /*ac10*/  IMAD.X R9, R161, 0x1, R5, P1 ;  /* 0x00000001a1097824 */ /* 0x000fc600008e0605 */
[----:B------:R-:W-:Y:S01]  /*ac20*/  LEA.HI.X R7, R162, R13, R7, 0x1, P3 ;  /* 0x0000000da2077211 */ /* 0x000fe200018f0c07 */
[----:B--2---:R-:W-:-:S04]  /*ac30*/  IMAD.U32 R3, R23, 0x10000, RZ ;  /* 0x0001000017037824 */ /* 0x004fc800078e00ff */
[----:B------:R-:W-:-:S04]  /*ac40*/  FMUL R3, R3, R16 ;  /* 0x0000001003037220 */ /* 0x000fc80000400000 */
[----:B------:R-:W-:-:S05]  /*ac50*/  FFMA R3, R24, R2, R3 ;  /* 0x0000000218037223 */ /* 0x000fca0000000003 */
[----:B------:R-:W-:-:S05]  /*ac60*/  F2FP.BF16.F32.PACK_AB R3, RZ, R3 ;  /* 0x00000003ff03723e */ /* 0x000fca00000010ff */
[----:B------:R0:W-:Y:S01]  /*ac70*/  @P4 STG.E.U16 desc[UR36][R8.64], R3 ;  /* 0x0000000308004986 */ /* 0x0001e2000c101524 */
[----:B------:R-:W-:Y:S05]  /*ac80*/  @!P2 BRA `(.L_x_283) ;  /* 0x000000000004a947 */ /* 0x000fea0003800000 */
[----:B------:R1:W5:Y:S02]  /*ac90*/  LDG.E.LTC128B.U16 R23, desc[UR36][R6.64+0x2] ;  /* 0x0000022406177981 */ /* 0x000364000c1e1520 */
.L_x_283:
[----:B------:R-:W-:Y:S05]  /*aca0*/  BSYNC B1 ;  /* 0x0000000000017941 */ /* 0x000fea0003800000 */
.L_x_282:
[----:B0----5:R-:W-:Y:S01]  /*acb0*/  IMAD.U32 R3, R23, 0x10000, RZ ;  /* 0x0001000017037824 */ /* 0x021fe200078e00ff */
[----:B------:R-:W-:Y:S01]  /*acc0*/  ISETP.GT.AND P1, PT, R17, 0x88, PT ;  /* 0x000000881100780c */ /* 0x000fe20003f24270 */
[----:B------:R-:W-:Y:S01]  /*acd0*/  IMAD.WIDE.U32 R14, R167, R14, R154 ;  /* 0x0000000ea70e7225 */ /* 0x000fe200078e009a */
[----:B------:R-:W-:Y:S03]  /*ace0*/  BSSY B1, `(.L_x_284) ;  /* 0x0000010000017945 */ /* 0x000fe60003800000 */
[----:B------:R-:W-:Y:S01]  /*acf0*/  FMUL R10, R3, R16 ;  /* 0x00000010030a7220 */ /* 0x000fe20000400000 */
[----:B------:R-:W-:Y:S01]  /*ad00*/  ISETP.GT.AND P3, PT, R0, RZ, P1 ;  /* 0x000000ff0000720c */ /* 0x000fe20000f64270 */
[----:B------:R-:W-:Y:S01]  /*ad10*/  IMAD.IADD R165, R165, 0x1, R15 ;  /* 0x00000001a5a57824 */ /* 0x000fe200078e020f */
[----:B------:R-:W-:Y:S01]  /*ad20*/  IADD3 R152, P4, R152, R14, RZ ;  /* 0x0000000e98987210 */ /* 0x000fe20007f9e0ff */
[----:B------:R-:W-:Y:S01]  /*ad30*/  FFMA R10, R25, R2, R10 ;  /* 0x00000002190a7223 */ /* 0x000fe2000000000a */
[----:B------:R-:W-:-:S03]  /*ad40*/  IADD3 R14, P5, R18, R14, RZ ;  /* 0x0000000e120e7210 */ /* 0x000fc60007fbe0ff */
[----:B------:R-:W-:Y:S01]  /*ad50*/  IMAD.X R20, R165, 0x1, R21, P4 ;  /* 0x00000001a5147824 */ /* 0x000fe200020e0615 */
[----:B------:R-:W-:Y:S02]  /*ad60*/  F2FP.BF16.F32.PACK_AB R3, RZ, R10 ;  /* 0x0000000aff03723e */ /* 0x000fe400000010ff */
[C---:B------:R-:W-:Y:S02]  /*ad70*/  LEA R10, P4, R152.reuse, R12, 0x1 ;  /* 0x0000000c980a7211 */ /* 0x040fe400078808ff */
[----:B------:R-:W-:Y:S02]  /*ad80*/  PRMT R17, R3, 0x7610, R17 ;  /* 0x0000761003117816 */ /* 0x000fe40000000011 */
[----:B------:R-:W-:Y:S02]  /*ad90*/  LEA.HI.X R11, R152, R13, R20, 0x1, P4 ;  /* 0x0000000d980b7211 */ /* 0x000fe400020f0c14 */
[----:B------:R-:W-:Y:S01]  /*ada0*/  PRMT R3, R23, 0x7610, R3 ;  /* 0x0000761017037816 */ /* 0x000fe20000000003 */
[----:B------:R0:W-:Y:S01]  /*adb0*/  @P2 STG.E.U16 desc[UR36][R8.64+0x2], R17 ;  /* 0x0000021108002986 */ /* 0x0001e2000c101524 */
[----:B------:R-:W-:Y:S05]  /*adc0*/  @!P3 BRA `(.L_x_285) ;  /* 0x000000000004b947 */ /* 0x000fea0003800000 */
[----:B------:R2:W5:Y:S02]  /*add0*/  LDG.E.LTC128B.U16 R3, desc[UR36][R10.64] ;  /* 0x000000240a037981 */ /* 0x000564000c1e1520 */
.L_x_285:
[----:B------:R-:W-:Y:S05]  /*ade0*/  BSYNC B1 ;  /* 0x0000000000017941 */ /* 0x000fea0003800000 */
.L_x_284:
[----:B--2--5:R-:W-:Y:S01]  /*adf0*/  SHF.L.U32 R11, R3, 0x10, RZ ;  /* 0x00000010030b7819 */ /* 0x024fe200000006ff */
[----:B------:R-:W-:Y:S01]  /*ae00*/  IMAD.X R15, R19, 0x1, R165, P5 ;  /* 0x00000001130f7824 */ /* 0x000fe200028e06a5 */
[----:B------:R-:W-:Y:S01]  /*ae10*/  IADD3 R10, P2, R8, R158, RZ ;  /* 0x0000009e080a7210 */ /* 0x000fe20007f5e0ff */
[----:B------:R-:W-:Y:S01]  /*ae20*/  BSSY B1, `(.L_x_286) ;  /* 0x000000d000017945 */ /* 0x000fe20003800000 */
[----:B------:R-:W-:Y:S01]  /*ae30*/  ISETP.GT.AND P5, PT, R0, 0x1, P1 ;  /* 0x000000010000780c */ /* 0x000fe20000fa4270 */
[----:B------:R-:W-:Y:S01]  /*ae40*/  FMUL R11, R11, R16 ;  /* 0x000000100b0b7220 */ /* 0x000fe20000400000 */
[----:B------:R-:W-:-:S04]  /*ae50*/  IMAD.WIDE.U32 R22, R22, UR43, R14 ;  /* 0x0000002b16167c25 */ /* 0x000fc8000f8e000e */
[----:B------:R-:W-:Y:S01]  /*ae60*/  FFMA R11, R26, R2, R11 ;  /* 0x000000021a0b7223 */ /* 0x000fe2000000000b */
[----:B------:R-:W-:Y:S01]  /*ae70*/  IMAD.IADD R157, R157, 0x1, R23 ;  /* 0x000000019d9d7824 */ /* 0x000fe200078e0217 */
[----:B------:R-:W-:-:S03]  /*ae80*/  LEA R12, P4, R22, R12, 0x1 ;  /* 0x0000000c160c7211 */ /* 0x000fc600078808ff */
[----:B------:R-:W-:Y:S01]  /*ae90*/  F2FP.BF16.F32.PACK_AB R14, RZ, R11 ;  /* 0x0000000bff0e723e */ /* 0x000fe200000010ff */
[----:B------:R-:W-:Y:S01]  /*aea0*/  IMAD.X R11, R9, 0x1, R156, P2 ;  /* 0x00000001090b7824 */ /* 0x000fe200010e069c */
[----:B------:R-:W-:-:S04]  /*aeb0*/  LEA.HI.X R13, R22, R13, R157, 0x1, P4 ;  /* 0x0000000d160d7211 */ /* 0x000fc800020f0c9d */
[----:B------:R2:W-:Y:S01]  /*aec0*/  @P3 STG.E.U16 desc[UR36][R10.64], R14 ;  /* 0x0000000e0a003986 */ /* 0x0005e2000c101524 */
[----:B------:R-:W-:Y:S05]  /*aed0*/  @!P5 BRA `(.L_x_287) ;  /* 0x000000000004d947 */ /* 0x000fea0003800000 */
[----:B------:R3:W5:Y:S02]  /*aee0*/  LDG.E.LTC128B.U16 R3, desc[UR36][R12.64+0x2] ;  /* 0x000002240c037981 */ /* 0x000764000c1e1520 */
.L_x_287:
[----:B------:R-:W-:Y:S05]  /*aef0*/  BSYNC B1 ;  /* 0x0000000000017941 */ /* 0x000fea0003800000 */
.L_x_286:
[----:B-----5:R-:W-:Y:S01]  /*af00*/  IMAD.U32 R15, R3, 0x10000, RZ ;  /* 0x00010000030f7824 */ /* 0x020fe200078e00ff */
[----:B------:R-:W-:Y:S01]  /*af10*/  ISETP.GT.AND P2, PT, R0, 0x8, P0 ;  /* 0x000000080000780c */ /* 0x000fe20000744270 */
[----:B------:R-:W-:Y:S02]  /*af20*/  BSSY B1, `(.L_x_288) ;  /* 0x0000007000017945 */ /* 0x000fe40003800000 */
[----:B--2---:R-:W-:-:S04]  /*af30*/  FMUL R14, R15, R16 ;  /* 0x000000100f0e7220 */ /* 0x004fc80000400000 */
[----:B------:R-:W-:-:S05]  /*af40*/  FFMA R14, R27, R2, R14 ;  /* 0x000000021b0e7223 */ /* 0x000fca000000000e */
[----:B------:R-:W-:-:S05]  /*af50*/  F2FP.BF16.F32.PACK_AB R14, RZ, R14 ;  /* 0x0000000eff0e723e */ /* 0x000fca00000010ff */
[----:B------:R2:W-:Y:S01]  /*af60*/  @P5 STG.E.U16 desc[UR36][R10.64+0x2], R14 ;  /* 0x0000020e0a005986 */ /* 0x0005e2000c101524 */
[----:B------:R-:W-:Y:S05]  /*af70*/  @!P2 BRA `(.L_x_289) ;  /* 0x000000000004a947 */ /* 0x000fea0003800000 */
[----:B------:R4:W5:Y:S02]  /*af80*/  LDG.E.LTC128B.U16 R3, desc[UR36][R6.64+0x10] ;  /* 0x0000102406037981 */ /* 0x000964000c1e1520 */
.L_x_289:
[----:B------:R-:W-:Y:S05]  /*af90*/  BSYNC B1 ;  /* 0x0000000000017941 */ /* 0x000fea0003800000 */
.L_x_288:
[----:B--2--5:R-:W-:Y:S01]  /*afa0*/  IMAD.U32 R11, R3, 0x10000, RZ ;  /* 0x00010000030b7824 */ /* 0x024fe200078e00ff */
[----:B------:R-:W-:Y:S01]  /*afb0*/  ISETP.GT.AND P3, PT, R0, 0x9, P0 ;  /* 0x000000090000780c */ /* 0x000fe20000764270 */
[----:B------:R-:W-:Y:S02]  /*afc0*/  BSSY B1, `(.L_x_290) ;  /* 0x0000007000017945 */ /* 0x000fe40003800000 */
[----:B------:R-:W-:-:S04]  /*afd0*/  FMUL R11, R11, R16 ;  /* 0x000000100b0b7220 */ /* 0x000fc80000400000 */
[----:B------:R-:W-:-:S05]  /*afe0*/  FFMA R11, R28, R2, R11 ;  /* 0x000000021c0b7223 */ /* 0x000fca000000000b */
[----:B------:R-:W-:-:S05]  /*aff0*/  F2FP.BF16.F32.PACK_AB R11, RZ, R11 ;  /* 0x0000000bff0b723e */ /* 0x000fca00000010ff */
[----:B------:R2:W-:Y:S01]  /*b000*/  @P2 STG.E.U16 desc[UR36][R8.64+0x10], R11 ;  /* 0x0000100b08002986 */ /* 0x0005e2000c101524 */
[----:B------:R-:W-:Y:S05]  /*b010*/  @!P3 BRA `(.L_x_291) ;  /* 0x000000000004b947 */ /* 0x000fea0003800000 */
[----:B------:R0:W5:Y:S02]  /*b020*/  LDG.E.LTC128B.U16 R3, desc[UR36][R6.64+0x12] ;  /* 0x0000122406037981 */ /* 0x000164000c1e1520 */
.L_x_291:
[----:B------:R-:W-:Y:S05]  /*b030*/  BSYNC B1 ;  /* 0x0000000000017941 */ /* 0x000fea0003800000 */
.L_x_290:
        /* <DEDUP_REMOVED lines=9> */
.L_x_293:
[----:B------:R-:W-:Y:S05]  /*b0d0*/  BSYNC B1 ;  /* 0x0000000000017941 */ /* 0x000fea0003800000 */
.L_x_292:
[----:B-----5:R-:W-:Y:S01]  /*b0e0*/  IMAD.U32 R11, R3, 0x10000, RZ ;  /* 0x00010000030b7824 */ /* 0x020fe200078e00ff */
[----:B--2---:R-:W-:Y:S01]  /*b0f0*/  IADD3 R10, P3, R158, R8, RZ ;  /* 0x000000089e0a7210 */ /* 0x004fe20007f7e0ff */
[----:B------:R-:W-:Y:S01]  /*b100*/  BSSY B1, `(.L_x_294) ;  /* 0x0000009000017945 */ /* 0x000fe20003800000 */
[----:B------:R-:W-:Y:S01]  /*b110*/  ISETP.GT.AND P2, PT, R0, 0x9, P1 ;  /* 0x000000090000780c */ /* 0x000fe20000f44270 */
[----:B------:R-:W-:-:S04]  /*b120*/  FMUL R11, R11, R16 ;  /* 0x000000100b0b7220 */ /* 0x000fc80000400000 */
[----:B------:R-:W-:-:S05]  /*b130*/  FFMA R11, R30, R2, R11 ;  /* 0x000000021e0b7223 */ /* 0x000fca000000000b */
[----:B------:R-:W-:Y:S02]  /*b140*/  F2FP.BF16.F32.PACK_AB R14, RZ, R11 ;  /* 0x0000000bff0e723e */ /* 0x000fe400000010ff */
[----:B------:R-:W-:-:S05]  /*b150*/  IADD3.X R11, R156, R9, RZ, P3, !PT ;  /* 0x000000099c0b7210 */ /* 0x000fca0001ffe4ff */
[----:B------:R2:W-:Y:S01]  /*b160*/  @P4 STG.E.U16 desc[UR36][R10.64+0x10], R14 ;  /* 0x0000100e0a004986 */ /* 0x0005e2000c101524 */
[----:B------:R-:W-:Y:S05]  /*b170*/  @!P2 BRA `(.L_x_295) ;  /* 0x000000000004a947 */ /* 0x000fea0003800000 */
[----:B------:R0:W5:Y:S02]  /*b180*/  LDG.E.LTC128B.U16 R3, desc[UR36][R12.64+0x12] ;  /* 0x000012240c037981 */ /* 0x000164000c1e1520 */
.L_x_295:
[----:B------:R-:W-:Y:S05]  /*b190*/  BSYNC B1 ;  /* 0x0000000000017941 */ /* 0x000fea0003800000 */
.L_x_294:
[----:B--2--5:R-:W-:Y:S01]  /*b1a0*/  IMAD.U32 R11, R3, 0x10000, RZ ;  /* 0x00010000030b7824 */ /* 0x024fe200078e00ff */
[----:B------:R-:W-:Y:S01]  /*b1b0*/  IADD3 R158, P3, P4, R158, R4, R159 ;  /* 0x000000049e9e7210 */ /* 0x000fe20007c7e09f */
[----:B------:R-:W-:Y:S01]  /*b1c0*/  BSSY B1, `(.L_x_296) ;  /* 0x0000009000017945 */ /* 0x000fe20003800000 */
[----:B------:R-:W-:Y:S01]  /*b1d0*/  ISETP.GT.AND P5, PT, R0, 0x10, P0 ;  /* 0x000000100000780c */ /* 0x000fe200007a4270 */
[----:B------:R-:W-:Y:S01]  /*b1e0*/  FMUL R10, R11, R16 ;  /* 0x000000100b0a7220 */ /* 0x000fe20000400000 */
[----:B------:R-:W-:-:S03]  /*b1f0*/  IADD3.X R159, R156, R5, R161, P3, P4 ;  /* 0x000000059c9f7210 */ /* 0x000fc60001fe84a1 */
[----:B------:R-:W-:-:S05]  /*b200*/  FFMA R10, R31, R2, R10 ;  /* 0x000000021f0a7223 */ /* 0x000fca000000000a */
[----:B------:R-:W-:-:S05]  /*b210*/  F2FP.BF16.F32.PACK_AB R10, RZ, R10 ;  /* 0x0000000aff0a723e */ /* 0x000fca00000010ff */
[----:B------:R2:W-:Y:S01]  /*b220*/  @P2 STG.E.U16 desc[UR36][R158.64+0x12], R10 ;  /* 0x0000120a9e002986 */ /* 0x0005e2000c101524 */
[----:B------:R-:W-:Y:S05]  /*b230*/  @!P5 BRA `(.L_x_297) ;  /* 0x000000000004d947 */ /* 0x000fea0003800000 */
[----:B------:R0:W5:Y:S02]  /*b240*/  LDG.E.LTC128B.U16 R3, desc[UR36][R6.64+0x20] ;  /* 0x0000202406037981 */ /* 0x000164000c1e1520 */
.L_x_297:
[----:B------:R-:W-:Y:S05]  /*b250*/  BSYNC B1 ;  /* 0x0000000000017941 */ /* 0x000fea0003800000 */
.L_x_296:
[----:B-----5:R-:W-:Y:S01]  /*b260*/  IMAD.U32 R5, R3, 0x10000, RZ ;  /* 0x0001000003057824 */ /* 0x020fe200078e00ff */
        /* <DEDUP_REMOVED lines=8> */
.L_x_299:
[----:B------:R-:W-:Y:S05]  /*b2f0*/  BSYNC B1 ;  /* 0x0000000000017941 */ /* 0x000fea0003800000 */
.L_x_298:
[----:B0----5:R-:W-:Y:S01]  /*b300*/  IMAD.U32 R5, R3, 0x10000, RZ ;  /* 0x0001000003057824 */ /* 0x021fe200078e00ff */
        /* <DEDUP_REMOVED lines=8> */
.L_x_301:
[----:B------:R-:W-:Y:S05]  /*b390*/  BSYNC B1 ;  /* 0x0000000000017941 */ /* 0x000fea0003800000 */
.L_x_300:
[----:B-----5:R-:W-:Y:S01]  /*b3a0*/  IMAD.U32 R5, R3, 0x10000, RZ ;  /* 0x0001000003057824 */ /* 0x020fe200078e00ff */
[----:B------:R-:W-:Y:S01]  /*b3b0*/  ISETP.GT.AND P2, PT, R0, 0x11, P1 ;  /* 0x000000110000780c */ /* 0x000fe20000f44270 */
[----:B0-----:R-:W-:Y:S01]  /*b3c0*/  @P3 IMAD.MOV.U32 R4, RZ, RZ, R158 ;  /* 0x000000ffff043224 */ /* 0x001fe200078e009e */
[----:B------:R-:W-:Y:S01]  /*b3d0*/  BSSY B1, `(.L_x_302) ;  /* 0x0000009000017945 */ /* 0x000fe20003800000 */
[----:B------:R-:W-:-:S04]  /*b3e0*/  FMUL R5, R5, R16 ;  /* 0x0000001005057220 */ /* 0x000fc80000400000 */
[----:B------:R-:W-:-:S05]  /*b3f0*/  FFMA R5, R34, R2, R5 ;  /* 0x0000000222057223 */ /* 0x000fca0000000005 */
[----:B------:R-:W-:-:S04]  /*b400*/  F2FP.BF16.F32.PACK_AB R5, RZ, R5 ;  /* 0x00000005ff05723e */ /* 0x000fc800000010ff */
[----:B--2---:R-:W-:Y:S01]  /*b410*/  PRMT R10, R5, 0x7610, R10 ;  /* 0x00007610050a7816 */ /* 0x004fe2000000000a */
[----:B------:R-:W-:-:S05]  /*b420*/  @P3 IMAD.MOV.U32 R5, RZ, RZ, R159 ;  /* 0x000000ffff053224 */ /* 0x000fca00078e009f */
[----:B------:R0:W-:Y:S01]  /*b430*/  @P3 STG.E.U16 desc[UR36][R4.64+0x20], R10 ;  /* 0x0000200a04003986 */ /* 0x0001e2000c101524 */
[----:B------:R-:W-:Y:S05]  /*b440*/  @!P2 BRA `(.L_x_303) ;  /* 0x000000000004a947 */ /* 0x000fea0003800000 */
[----:B------:R2:W5:Y:S02]  /*b450*/  LDG.E.LTC128B.U16 R3, desc[UR36][R12.64+0x22] ;  /* 0x000022240c037981 */ /* 0x000564000c1e1520 */
.L_x_303:
[----:B------:R-:W-:Y:S05]  /*b460*/  BSYNC B1 ;  /* 0x0000000000017941 */ /* 0x000fea0003800000 */
.L_x_302:
[----:B0----5:R-:W-:Y:S01]  /*b470*/  IMAD.U32 R5, R3, 0x10000, RZ ;  /* 0x0001000003057824 */ /* 0x021fe200078e00ff */
[----:B------:R-:W-:Y:S01]  /*b480*/  ISETP.GT.AND P3, PT, R0, 0x18, P0 ;  /* 0x000000180000780c */ /* 0x000fe20000764270 */
[----:B------:R-:W-:Y:S02]  /*b490*/  BSSY B1, `(.L_x_304) ;  /* 0x000000a000017945 */ /* 0x000fe40003800000 */
[----:B------:R-:W-:Y:S01]  /*b4a0*/  FMUL R4, R5, R16 ;  /* 0x0000001005047220 */ /* 0x000fe20000400000 */
[----:B------:R-:W-:-:S03]  /*b4b0*/  @P2 IMAD.MOV.U32 R5, RZ, RZ, R159 ;  /* 0x000000ffff052224 */ /* 0x000fc600078e009f */
[----:B------:R-:W-:-:S05]  /*b4c0*/  FFMA R4, R35, R2, R4 ;  /* 0x0000000223047223 */ /* 0x000fca0000000004 */
[----:B------:R-:W-:-:S04]  /*b4d0*/  F2FP.BF16.F32.PACK_AB R4, RZ, R4 ;  /* 0x00000004ff04723e */ /* 0x000fc800000010ff */
[----:B------:R-:W-:Y:S02]  /*b4e0*/  PRMT R10, R4, 0x7610, R10 ;  /* 0x00007610040a7816 */ /* 0x000fe4000000000a */
[----:B------:R-:W-:-:S05]  /*b4f0*/  @P2 MOV R4, R158 ;  /* 0x0000009e00042202 */ /* 0x000fca0000000f00 */
[----:B------:R0:W-:Y:S01]  /*b500*/  @P2 STG.E.U16 desc[UR36][R4.64+0x22], R10 ;  /* 0x0000220a04002986 */ /* 0x0001e2000c101524 */
[----:B------:R-:W-:Y:S05]  /*b510*/  @!P3 BRA `(.L_x_305) ;  /* 0x000000000004b947 */ /* 0x000fea0003800000 */
[----:B------:R0:W5:Y:S02]  /*b520*/  LDG.E.LTC128B.U16 R3, desc[UR36][R6.64+0x30] ;  /* 0x0000302406037981 */ /* 0x000164000c1e1520 */
.L_x_305:
[----:B------:R-:W-:Y:S05]  /*b530*/  BSYNC B1 ;  /* 0x0000000000017941 */ /* 0x000fea0003800000 */
.L_x_304:
        /* <DEDUP_REMOVED lines=9> */
.L_x_307:
[----:B------:R-:W-:Y:S05]  /*b5d0*/  BSYNC B1 ;  /* 0x0000000000017941 */ /* 0x000fea0003800000 */
.L_x_306:
        /* <DEDUP_REMOVED lines=9> */
.L_x_309:
[----:B------:R-:W-:Y:S05]  /*b670*/  BSYNC B1 ;  /* 0x0000000000017941 */ /* 0x000fea0003800000 */
.L_x_308:
[----:B-----5:R-:W-:Y:S01]  /*b680*/  IMAD.U32 R5, R3, 0x10000, RZ ;  /* 0x0001000003057824 */ /* 0x020fe200078e00ff */
[----:B------:R-:W-:Y:S01]  /*b690*/  ISETP.GT.AND P2, PT, R0, 0x19, P1 ;  /* 0x000000190000780c */ /* 0x000fe20000f44270 */
[----:B0-----:R-:W-:Y:S01]  /*b6a0*/  @P3 IMAD.MOV.U32 R4, RZ, RZ, R158 ;  /* 0x000000ffff043224 */ /* 0x001fe200078e009e */
[----:B------:R-:W-:Y:S01]  /*b6b0*/  BSSY B1, `(.L_x_310) ;  /* 0x0000009000017945 */ /* 0x000fe20003800000 */
[----:B------:R-:W-:-:S04]  /*b6c0*/  FMUL R5, R5, R16 ;  /* 0x0000001005057220 */ /* 0x000fc80000400000 */
[----:B------:R-:W-:-:S05]  /*b6d0*/  FFMA R5, R38, R2, R5 ;  /* 0x0000000226057223 */ /* 0x000fca0000000005 */
[----:B------:R-:W-:-:S04]  /*b6e0*/  F2FP.BF16.F32.PACK_AB R5, RZ, R5 ;  /* 0x00000005ff05723e */ /* 0x000fc800000010ff */
[----:B------:R-:W-:Y:S01]  /*b6f0*/  PRMT R10, R5, 0x7610, R10 ;  /* 0x00007610050a7816 */ /* 0x000fe2000000000a */
[----:B------:R-:W-:-:S05]  /*b700*/  @P3 IMAD.MOV.U32 R5, RZ, RZ, R159 ;  /* 0x000000ffff053224 */ /* 0x000fca00078e009f */
[----:B------:R0:W-:Y:S01]  /*b710*/  @P3 STG.E.U16 desc[UR36][R4.64+0x30], R10 ;  /* 0x0000300a04003986 */ /* 0x0001e2000c101524 */
[----:B------:R-:W-:Y:S05]  /*b720*/  @!P2 BRA `(.L_x_311) ;  /* 0x000000000004a947 */ /* 0x000fea0003800000 */
[----:B------:R0:W5:Y:S02]  /*b730*/  LDG.E.LTC128B.U16 R3, desc[UR36][R12.64+0x32] ;  /* 0x000032240c037981 */ /* 0x000164000c1e1520 */
.L_x_311:
[----:B------:R-:W-:Y:S05]  /*b740*/  BSYNC B1 ;  /* 0x0000000000017941 */ /* 0x000fea0003800000 */
.L_x_310:
        /* <DEDUP_REMOVED lines=12> */
.L_x_313:
[----:B------:R-:W-:Y:S05]  /*b810*/  BSYNC B1 ;  /* 0x0000000000017941 */ /* 0x000fea0003800000 */
.L_x_312:
        /* <DEDUP_REMOVED lines=9> */
.L_x_315:
[----:B------:R-:W-:Y:S05]  /*b8b0*/  BSYNC B1 ;  /* 0x0000000000017941 */ /* 0x000fea0003800000 */
.L_x_314:
        /* <DEDUP_REMOVED lines=9> */
.L_x_317:
[----:B------:R-:W-:Y:S05]  /*b950*/  BSYNC B1 ;  /* 0x0000000000017941 */ /* 0x000fea0003800000 */
.L_x_316:
        /* <DEDUP_REMOVED lines=12> */
.L_x_319:
[----:B------:R-:W-:Y:S05]  /*ba20*/  BSYNC B1 ;  /* 0x0000000000017941 */ /* 0x000fea0003800000 */
.L_x_318:
        /* <DEDUP_REMOVED lines=12> */
.L_x_321:
[----:B------:R-:W-:Y:S05]  /*baf0*/  BSYNC B1 ;  /* 0x0000000000017941 */ /* 0x000fea0003800000 */
.L_x_320:
        /* <DEDUP_REMOVED lines=9> */
.L_x_323:
[----:B------:R-:W-:Y:S05]  /*bb90*/  BSYNC B1 ;  /* 0x0000000000017941 */ /* 0x000fea0003800000 */
.L_x_322:
        /* <DEDUP_REMOVED lines=9> */
.L_x_325:
[----:B------:R-:W-:Y:S05]  /*bc30*/  BSYNC B1 ;  /* 0x0000000000017941 */ /* 0x000fea0003800000 */
.L_x_324:
        /* <DEDUP_REMOVED lines=12> */
.L_x_327:
[----:B------:R-:W-:Y:S05]  /*bd00*/  BSYNC B1 ;  /* 0x0000000000017941 */ /* 0x000fea0003800000 */
.L_x_326:
        /* <DEDUP_REMOVED lines=12> */
.L_x_329:
[----:B------:R-:W-:Y:S05]  /*bdd0*/  BSYNC B1 ;  /* 0x0000000000017941 */ /* 0x000fea0003800000 */
.L_x_328:
        /* <DEDUP_REMOVED lines=9> */
.L_x_331:
[----:B------:R-:W-:Y:S05]  /*be70*/  BSYNC B1 ;  /* 0x0000000000017941 */ /* 0x000fea0003800000 */
.L_x_330:
        /* <DEDUP_REMOVED lines=9> */
.L_x_333:
[----:B------:R-:W-:Y:S05]  /*bf10*/  BSYNC B1 ;  /* 0x0000000000017941 */ /* 0x000fea0003800000 */
.L_x_332:
        /* <DEDUP_REMOVED lines=12> */
.L_x_335:
[----:B------:R-:W-:Y:S05]  /*bfe0*/  BSYNC B1 ;  /* 0x0000000000017941 */ /* 0x000fea0003800000 */
.L_x_334:
        /* <DEDUP_REMOVED lines=12> */
.L_x_337:
[----:B------:R-:W-:Y:S05]  /*c0b0*/  BSYNC B1 ;  /* 0x0000000000017941 */ /* 0x000fea0003800000 */
.L_x_336:
        /* <DEDUP_REMOVED lines=9> */
.L_x_339:
[----:B------:R-:W-:Y:S05]  /*c150*/  BSYNC B1 ;  /* 0x0000000000017941 */ /* 0x000fea0003800000 */
.L_x_338:
        /* <DEDUP_REMOVED lines=9> */
.L_x_341:
[----:B------:R-:W-:Y:S05]  /*c1f0*/  BSYNC B1 ;  /* 0x0000000000017941 */ /* 0x000fea0003800000 */
.L_x_340:
        /* <DEDUP_REMOVED lines=12> */
.L_x_343:
[----:B------:R-:W-:Y:S05]  /*c2c0*/  BSYNC B1 ;  /* 0x0000000000017941 */ /* 0x000fea0003800000 */
.L_x_342:
        /* <DEDUP_REMOVED lines=12> */
.L_x_345:
[----:B------:R-:W-:Y:S05]  /*c390*/  BSYNC B1 ;  /* 0x0000000000017941 */ /* 0x000fea0003800000 */
.L_x_344:
        /* <DEDUP_REMOVED lines=9> */
.L_x_347:
[----:B------:R-:W-:Y:S05]  /*c430*/  BSYNC B1 ;  /* 0x0000000000017941 */ /* 0x000fea0003800000 */
.L_x_346:
        /* <DEDUP_REMOVED lines=9> */
.L_x_349:
[----:B------:R-:W-:Y:S05]  /*c4d0*/  BSYNC B1 ;  /* 0x0000000000017941 */ /* 0x000fea0003800000 */
.L_x_348:
        /* <DEDUP_REMOVED lines=12> */
.L_x_351:
[----:B------:R-:W-:Y:S05]  /*c5a0*/  BSYNC B1 ;  /* 0x0000000000017941 */ /* 0x000fea0003800000 */
.L_x_350:
[----:B0----5:R-:W-:Y:S01]  /*c5b0*/  SHF.L.U32 R5, R3, 0x10, RZ ;  /* 0x0000001003057819 */ /* 0x021fe200000006ff */
[----:B------:R-:W-:Y:S01]  /*c5c0*/  BSSY B1, `(.L_x_352) ;  /* 0x000000b000017945 */ /* 0x000fe20003800000 */
[----:B------:R-:W-:-:S03]  /*c5d0*/  ISETP.GT.AND P3, PT, R0, 0x48, P0 ;  /* 0x000000480000780c */ /* 0x000fc60000764270 */
[----:B------:R-:W-:Y:S01]  /*c5e0*/  FMUL R4, R5, R16 ;  /* 0x0000001005047220 */ /* 0x000fe20000400000 */
[----:B------:R-:W-:-:S03]  /*c5f0*/  @P2 IMAD.MOV.U32 R5, RZ, RZ, R159 ;  /* 0x000000ffff052224 */ /* 0x000fc600078e009f */
[----:B------:R-:W-:-:S05]  /*c600*/  FFMA R4, R59, R2, R4 ;  /* 0x000000023b047223 */ /* 0x000fca0000000004 */
[----:B------:R-:W-:-:S04]  /*c610*/  F2FP.BF16.F32.PACK_AB R4, RZ, R4 ;  /* 0x00000004ff04723e */ /* 0x000fc800000010ff */
[----:B------:R-:W-:Y:S01]  /*c620*/  PRMT R10, R4, 0x7610, R10 ;  /* 0x00007610040a7816 */ /* 0x000fe2000000000a */
[----:B------:R-:W-:-:S05]  /*c630*/  @P2 IMAD.MOV.U32 R4, RZ, RZ, R158 ;  /* 0x000000ffff042224 */ /* 0x000fca00078e009e */
[----:B------:R0:W-:Y:S01]  /*c640*/  @P2 STG.E.U16 desc[UR36][R4.64+0x82], R10 ;  /* 0x0000820a04002986 */ /* 0x0001e2000c101524 */
[----:B------:R-:W-:Y:S05]  /*c650*/  @!P3 BRA `(.L_x_353) ;  /* 0x000000000004b947 */ /* 0x000fea0003800000 */
[----:B------:R0:W5:Y:S02]  /*c660*/  LDG.E.LTC128B.U16 R3, desc[UR36][R6.64+0x90] ;  /* 0x0000902406037981 */ /* 0x000164000c1e1520 */
.L_x_353:
[----:B------:R-:W-:Y:S05]  /*c670*/  BSYNC B1 ;  /* 0x0000000000017941 */ /* 0x000fea0003800000 */
.L_x_352:
        /* <DEDUP_REMOVED lines=9> */
.L_x_355:
[----:B------:R-:W-:Y:S05]  /*c710*/  BSYNC B1 ;  /* 0x0000000000017941 */ /* 0x000fea0003800000 */
.L_x_354:
        /* <DEDUP_REMOVED lines=9> */
.L_x_357:
[----:B------:R-:W-:Y:S05]  /*c7b0*/  BSYNC B1 ;  /* 0x0000000000017941 */ /* 0x000fea0003800000 */
.L_x_356:
[----:B-----5:R-:W-:Y:S01]  /*c7c0*/  IMAD.U32 R5, R3, 0x10000, RZ ;  /* 0x0001000003057824 */ /* 0x020fe200078e00ff */
[----:B------:R-:W-:Y:S01]  /*c7d0*/  ISETP.GT.AND P2, PT, R0, 0x49, P1 ;  /* 0x000000490000780c */ /* 0x000fe20000f44270 */
[----:B0-----:R-:W-:Y:S01]  /*c7e0*/  @P3 IMAD.MOV.U32 R4, RZ, RZ, R158 ;  /* 0x000000ffff043224 */ /* 0x001fe200078e009e */
[----:B------:R-:W-:Y:S01]  /*c7f0*/  BSSY B1, `(.L_x_358) ;  /* 0x0000009000017945 */ /* 0x000fe20003800000 */
[----:B------:R-:W-:-:S04]  /*c800*/  FMUL R5, R5, R16 ;  /* 0x0000001005057220 */ /* 0x000fc80000400000 */
[----:B------:R-:W-:-:S05]  /*c810*/  FFMA R5, R62, R2, R5 ;  /* 0x000000023e057223 */ /* 0x000fca0000000005 */
[----:B------:R-:W-:-:S04]  /*c820*/  F2FP.BF16.F32.PACK_AB R5, RZ, R5 ;  /* 0x00000005ff05723e */ /* 0x000fc800000010ff */
[----:B------:R-:W-:Y:S02]  /*c830*/  PRMT R10, R5, 0x7610, R10 ;  /* 0x00007610050a7816 */ /* 0x000fe4000000000a */
[----:B------:R-:W-:-:S05]  /*c840*/  @P3 MOV R5, R159 ;  /* 0x0000009f00053202 */ /* 0x000fca0000000f00 */
[----:B------:R0:W-:Y:S01]  /*c850*/  @P3 STG.E.U16 desc[UR36][R4.64+0x90], R10 ;  /* 0x0000900a04003986 */ /* 0x0001e2000c101524 */
[----:B------:R-:W-:Y:S05]  /*c860*/  @!P2 BRA `(.L_x_359) ;  /* 0x000000000004a947 */ /* 0x000fea0003800000 */
[----:B------:R0:W5:Y:S02]  /*c870*/  LDG.E.LTC128B.U16 R3, desc[UR36][R12.64+0x92] ;  /* 0x000092240c037981 */ /* 0x000164000c1e1520 */
.L_x_359:
[----:B------:R-:W-:Y:S05]  /*c880*/  BSYNC B1 ;  /* 0x0000000000017941 */ /* 0x000fea0003800000 */
.L_x_358:
[----:B0----5:R-:W-:Y:S01]  /*c890*/  IMAD.U32 R5, R3, 0x10000, RZ ;  /* 0x0001000003057824 */ /* 0x021fe200078e00ff */
[----:B------:R-:W-:Y:S01]  /*c8a0*/  ISETP.GT.AND P3, PT, R0, 0x50, P0 ;  /* 0x000000500000780c */ /* 0x000fe20000764270 */
[----:B------:R-:W-:Y:S02]  /*c8b0*/  BSSY B1, `(.L_x_360) ;  /* 0x000000a000017945 */ /* 0x000fe40003800000 */
        /* <DEDUP_REMOVED lines=9> */
.L_x_361:
[----:B------:R-:W-:Y:S05]  /*c950*/  BSYNC B1 ;  /* 0x0000000000017941 */ /* 0x000fea0003800000 */
.L_x_360:
        /* <DEDUP_REMOVED lines=9> */
.L_x_363:
[----:B------:R-:W-:Y:S05]  /*c9f0*/  BSYNC B1 ;  /* 0x0000000000017941 */ /* 0x000fea0003800000 */
.L_x_362:
        /* <DEDUP_REMOVED lines=9> */
.L_x_365:
[----:B------:R-:W-:Y:S05]  /*ca90*/  BSYNC B1 ;  /* 0x0000000000017941 */ /* 0x000fea0003800000 */
.L_x_364:
[----:B-----5:R-:W-:Y:S01]  /*caa0*/  IMAD.U32 R5, R3, 0x10000, RZ ;  /* 0x0001000003057824 */ /* 0x020fe200078e00ff */
[----:B0-----:R-:W-:Y:S01]  /*cab0*/  @P3 MOV R4, R158 ;  /* 0x0000009e00043202 */ /* 0x001fe20000000f00 */
[----:B------:R-:W-:Y:S01]  /*cac0*/  BSSY B1, `(.L_x_366) ;  /* 0x000000a000017945 */ /* 0x000fe20003800000 */
[----:B------:R-:W-:Y:S01]  /*cad0*/  ISETP.GT.AND P2, PT, R0, 0x51, P1 ;  /* 0x000000510000780c */ /* 0x000fe20000f44270 */
        /* <DEDUP_REMOVED lines=8> */
.L_x_367:
[----:B------:R-:W-:Y:S05]  /*cb60*/  BSYNC B1 ;  /* 0x0000000000017941 */ /* 0x000fea0003800000 */
.L_x_366:
        /* <DEDUP_REMOVED lines=12> */
.L_x_369:
[----:B------:R-:W-:Y:S05]  /*cc30*/  BSYNC B1 ;  /* 0x0000000000017941 */ /* 0x000fea0003800000 */
.L_x_368:
        /* <DEDUP_REMOVED lines=9> */
.L_x_371:
[----:B------:R-:W-:Y:S05]  /*ccd0*/  BSYNC B1 ;  /* 0x0000000000017941 */ /* 0x000fea0003800000 */
.L_x_370:
        /* <DEDUP_REMOVED lines=9> */
.L_x_373:
[----:B------:R-:W-:Y:S05]  /*cd70*/  BSYNC B1 ;  /* 0x0000000000017941 */ /* 0x000fea0003800000 */
.L_x_372:
[----:B-----5:R-:W-:Y:S01]  /*cd80*/  SHF.L.U32 R5, R3, 0x10, RZ ;  /* 0x0000001003057819 */ /* 0x020fe200000006ff */
[----:B0-----:R-:W-:Y:S01]  /*cd90*/  @P3 IMAD.MOV.U32 R4, RZ, RZ, R158 ;  /* 0x000000ffff043224 */ /* 0x001fe200078e009e */
[----:B------:R-:W-:Y:S01]  /*cda0*/  ISETP.GT.AND P2, PT, R0, 0x59, P1 ;  /* 0x000000590000780c */ /* 0x000fe20000f44270 */
[----:B------:R-:W-:Y:S02]  /*cdb0*/  BSSY B1, `(.L_x_374) ;  /* 0x0000009000017945 */ /* 0x000fe40003800000 */
        /* <DEDUP_REMOVED lines=8> */
.L_x_375:
[----:B------:R-:W-:Y:S05]  /*ce40*/  BSYNC B1 ;  /* 0x0000000000017941 */ /* 0x000fea0003800000 */
.L_x_374:
        /* <DEDUP_REMOVED lines=12> */
.L_x_377:
[----:B------:R-:W-:Y:S05]  /*cf10*/  BSYNC B1 ;  /* 0x0000000000017941 */ /* 0x000fea0003800000 */
.L_x_376:
        /* <DEDUP_REMOVED lines=9> */
.L_x_379:
[----:B------:R-:W-:Y:S05]  /*cfb0*/  BSYNC B1 ;  /* 0x0000000000017941 */ /* 0x000fea0003800000 */
.L_x_378:
[----:B0----5:R-:W-:Y:S01]  /*cfc0*/  SHF.L.U32 R5, R3, 0x10, RZ ;  /* 0x0000001003057819 */ /* 0x021fe200000006ff */
[----:B------:R-:W-:Y:S01]  /*cfd0*/  BSSY B1, `(.L_x_380) ;  /* 0x0000008000017945 */ /* 0x000fe20003800000 */
[----:B------:R-:W-:-:S03]  /*cfe0*/  ISETP.GT.AND P3, PT, R0, 0x60, P1 ;  /* 0x000000600000780c */ /* 0x000fc60000f64270 */
[----:B------:R-:W-:-:S04]  /*cff0*/  FMUL R4, R5, R16 ;  /* 0x0000001005047220 */ /* 0x000fc80000400000 */
[----:B------:R-:W-:-:S05]  /*d000*/  FFMA R4, R73, R2, R4 ;  /* 0x0000000249047223 */ /* 0x000fca0000000004 */
[----:B------:R-:W-:-:S05]  /*d010*/  F2FP.BF16.F32.PACK_AB R4, RZ, R4 ;  /* 0x00000004ff04723e */ /* 0x000fca00000010ff */
[----:B------:R0:W-:Y:S01]  /*d020*/  @P2 STG.E.U16 desc[UR36][R8.64+0xc2], R4 ;  /* 0x0000c20408002986 */ /* 0x0001e2000c101524 */
[----:B------:R-:W-:Y:S05]  /*d030*/  @!P3 BRA `(.L_x_381) ;  /* 0x000000000004b947 */ /* 0x000fea0003800000 */
[----:B------:R0:W5:Y:S02]  /*d040*/  LDG.E.LTC128B.U16 R3, desc[UR36][R12.64+0xc0] ;  /* 0x0000c0240c037981 */ /* 0x000164000c1e1520 */
.L_x_381:
[----:B------:R-:W-:Y:S05]  /*d050*/  BSYNC B1 ;  /* 0x0000000000017941 */ /* 0x000fea0003800000 */
.L_x_380:
        /* <DEDUP_REMOVED lines=12> */
.L_x_383:
[----:B------:R-:W-:Y:S05]  /*d120*/  BSYNC B1 ;  /* 0x0000000000017941 */ /* 0x000fea0003800000 */
.L_x_382:
        /* <DEDUP_REMOVED lines=12> */
.L_x_385:
[----:B------:R-:W-:Y:S05]  /*d1f0*/  BSYNC B1 ;  /* 0x0000000000017941 */ /* 0x000fea0003800000 */
.L_x_384:
        /* <DEDUP_REMOVED lines=9> */
.L_x_387:
[----:B------:R-:W-:Y:S05]  /*d290*/  BSYNC B1 ;  /* 0x0000000000017941 */ /* 0x000fea0003800000 */
.L_x_386:
        /* <DEDUP_REMOVED lines=9> */
.L_x_389:
[----:B------:R-:W-:Y:S05]  /*d330*/  BSYNC B1 ;  /* 0x0000000000017941 */ /* 0x000fea0003800000 */
.L_x_388:
        /* <DEDUP_REMOVED lines=12> */
.L_x_391:
[----:B------:R-:W-:Y:S05]  /*d400*/  BSYNC B1 ;  /* 0x0000000000017941 */ /* 0x000fea0003800000 */
.L_x_390:
[----:B0----5:R-:W-:Y:S01]  /*d410*/  IMAD.U32 R5, R3, 0x10000, RZ ;  /* 0x0001000003057824 */ /* 0x021fe200078e00ff */
[----:B------:R-:W-:Y:S01]  /*d420*/  ISETP.GT.AND P3, PT, R0, 0x70, P0 ;  /* 0x000000700000780c */ /* 0x000fe20000764270 */
[----:B------:R-:W-:Y:S02]  /*d430*/  BSSY B1, `(.L_x_392) ;  /* 0x000000a000017945 */ /* 0x000fe40003800000 */
[----:B------:R-:W-:Y:S01]  /*d440*/  FMUL R4, R5, R16 ;  /* 0x0000001005047220 */ /* 0x000fe20000400000 */
[----:B------:R-:W-:-:S03]  /*d450*/  @P2 MOV R5, R159 ;  /* 0x0000009f00052202 */ /* 0x000fc60000000f00 */
[----:B------:R-:W-:-:S05]  /*d460*/  FFMA R4, R79, R2, R4 ;  /* 0x000000024f047223 */ /* 0x000fca0000000004 */
[----:B------:R-:W-:-:S04]  /*d470*/  F2FP.BF16.F32.PACK_AB R4, RZ, R4 ;  /* 0x00000004ff04723e */ /* 0x000fc800000010ff */
[----:B------:R-:W-:Y:S01]  /*d480*/  PRMT R10, R4, 0x7610, R10 ;  /* 0x00007610040a7816 */ /* 0x000fe2000000000a */
[----:B------:R-:W-:-:S05]  /*d490*/  @P2 IMAD.MOV.U32 R4, RZ, RZ, R158 ;  /* 0x000000ffff042224 */ /* 0x000fca00078e009e */
[----:B------:R0:W-:Y:S01]  /*d4a0*/  @P2 STG.E.U16 desc[UR36][R4.64+0xd2], R10 ;  /* 0x0000d20a04002986 */ /* 0x0001e2000c101524 */
[----:B------:R-:W-:Y:S05]  /*d4b0*/  @!P3 BRA `(.L_x_393) ;  /* 0x000000000004b947 */ /* 0x000fea0003800000 */
[----:B------:R0:W5:Y:S02]  /*d4c0*/  LDG.E.LTC128B.U16 R3, desc[UR36][R6.64+0xe0] ;  /* 0x0000e02406037981 */ /* 0x000164000c1e1520 */
.L_x_393:
[----:B------:R-:W-:Y:S05]  /*d4d0*/  BSYNC B1 ;  /* 0x0000000000017941 */ /* 0x000fea0003800000 */
.L_x_392:
        /* <DEDUP_REMOVED lines=9> */
.L_x_395:
[----:B------:R-:W-:Y:S05]  /*d570*/  BSYNC B1 ;  /* 0x0000000000017941 */ /* 0x000fea0003800000 */
.L_x_394:
        /* <DEDUP_REMOVED lines=9> */
.L_x_397:
[----:B------:R-:W-:Y:S05]  /*d610*/  BSYNC B1 ;  /* 0x0000000000017941 */ /* 0x000fea0003800000 */
.L_x_396:
        /* <DEDUP_REMOVED lines=12> */
.L_x_399:
[----:B------:R-:W-:Y:S05]  /*d6e0*/  BSYNC B1 ;  /* 0x0000000000017941 */ /* 0x000fea0003800000 */
.L_x_398:
        /* <DEDUP_REMOVED lines=12> */
.L_x_401:
[----:B------:R-:W-:Y:S05]  /*d7b0*/  BSYNC B1 ;  /* 0x0000000000017941 */ /* 0x000fea0003800000 */
.L_x_400:
        /* <DEDUP_REMOVED lines=9> */
.L_x_403:
[----:B------:R-:W-:Y:S05]  /*d850*/  BSYNC B1 ;  /* 0x0000000000017941 */ /* 0x000fea0003800000 */
.L_x_402:
        /* <DEDUP_REMOVED lines=9> */
.L_x_405:
[----:B------:R-:W-:Y:S05]  /*d8f0*/  BSYNC B1 ;  /* 0x0000000000017941 */ /* 0x000fea0003800000 */
.L_x_404:
        /* <DEDUP_REMOVED lines=12> */
.L_x_407:
[----:B------:R-:W-:Y:S05]  /*d9c0*/  BSYNC B1 ;  /* 0x0000000000017941 */ /* 0x000fea0003800000 */
.L_x_406:
        /* <DEDUP_REMOVED lines=12> */
.L_x_409:
[----:B------:R-:W-:Y:S05]  /*da90*/  BSYNC B1 ;  /* 0x0000000000017941 */ /* 0x000fea0003800000 */
.L_x_408:
        /* <DEDUP_REMOVED lines=9> */
.L_x_411:
[----:B------:R-:W-:Y:S05]  /*db30*/  BSYNC B1 ;  /* 0x0000000000017941 */ /* 0x000fea0003800000 */
.L_x_410:
        /* <DEDUP_REMOVED lines=9> */
.L_x_413:
[----:B------:R-:W-:Y:S05]  /*dbd0*/  BSYNC B1 ;  /* 0x0000000000017941 */ /* 0x000fea0003800000 */
.L_x_412:
        /* <DEDUP_REMOVED lines=12> */
.L_x_415:
[----:B------:R-:W-:Y:S05]  /*dca0*/  BSYNC B1 ;  /* 0x0000000000017941 */ /* 0x000fea0003800000 */
.L_x_414:
        /* <DEDUP_REMOVED lines=12> */
.L_x_417:
[----:B------:R-:W-:Y:S05]  /*dd70*/  BSYNC B1 ;  /* 0x0000000000017941 */ /* 0x000fea0003800000 */
.L_x_416:
        /* <DEDUP_REMOVED lines=9> */
.L_x_419:
[----:B------:R-:W-:Y:S05]  /*de10*/  BSYNC B1 ;  /* 0x0000000000017941 */ /* 0x000fea0003800000 */
.L_x_418:
        /* <DEDUP_REMOVED lines=9> */
.L_x_421:
[----:B------:R-:W-:Y:S05]  /*deb0*/  BSYNC B1 ;  /* 0x0000000000017941 */ /* 0x000fea0003800000 */
.L_x_420:
        /* <DEDUP_REMOVED lines=12> */
.L_x_423:
[----:B------:R-:W-:Y:S05]  /*df80*/  BSYNC B1 ;  /* 0x0000000000017941 */ /* 0x000fea0003800000 */
.L_x_422:
        /* <DEDUP_REMOVED lines=12> */
.L_x_425:
[----:B------:R-:W-:Y:S05]  /*e050*/  BSYNC B1 ;  /* 0x0000000000017941 */ /* 0x000fea0003800000 */
.L_x_424:
        /* <DEDUP_REMOVED lines=9> */
.L_x_427:
[----:B------:R-:W-:Y:S05]  /*e0f0*/  BSYNC B1 ;  /* 0x0000000000017941 */ /* 0x000fea0003800000 */
.L_x_426:
        /* <DEDUP_REMOVED lines=9> */
.L_x_429:
[----:B------:R-:W-:Y:S05]  /*e190*/  BSYNC B1 ;  /* 0x0000000000017941 */ /* 0x000fea0003800000 */
.L_x_428:
        /* <DEDUP_REMOVED lines=12> */
.L_x_431:
[----:B------:R-:W-:Y:S05]  /*e260*/  BSYNC B1 ;  /* 0x0000000000017941 */ /* 0x000fea0003800000 */
.L_x_430:
        /* <DEDUP_REMOVED lines=12> */
.L_x_433:
[----:B------:R-:W-:Y:S05]  /*e330*/  BSYNC B1 ;  /* 0x0000000000017941 */ /* 0x000fea0003800000 */
.L_x_432:
        /* <DEDUP_REMOVED lines=9> */
.L_x_435:
[----:B------:R-:W-:Y:S05]  /*e3d0*/  BSYNC B1 ;  /* 0x0000000000017941 */ /* 0x000fea0003800000 */
.L_x_434:
        /* <DEDUP_REMOVED lines=9> */
.L_x_437:
[----:B------:R-:W-:Y:S05]  /*e470*/  BSYNC B1 ;  /* 0x0000000000017941 */ /* 0x000fea0003800000 */
.L_x_436:
        /* <DEDUP_REMOVED lines=12> */
.L_x_439:
[----:B------:R-:W-:Y:S05]  /*e540*/  BSYNC B1 ;  /* 0x0000000000017941 */ /* 0x000fea0003800000 */
.L_x_438:
        /* <DEDUP_REMOVED lines=12> */
.L_x_441:
[----:B------:R-:W-:Y:S05]  /*e610*/  BSYNC B1 ;  /* 0x0000000000017941 */ /* 0x000fea0003800000 */
.L_x_440:
        /* <DEDUP_REMOVED lines=9> */
.L_x_443:
[----:B------:R-:W-:Y:S05]  /*e6b0*/  BSYNC B1 ;  /* 0x0000000000017941 */ /* 0x000fea0003800000 */
.L_x_442:
        /* <DEDUP_REMOVED lines=9> */
.L_x_445:
[----:B------:R-:W-:Y:S05]  /*e750*/  BSYNC B1 ;  /* 0x0000000000017941 */ /* 0x000fea0003800000 */
.L_x_444:
        /* <DEDUP_REMOVED lines=12> */
.L_x_447:
[----:B------:R-:W-:Y:S05]  /*e820*/  BSYNC B1 ;  /* 0x0000000000017941 */ /* 0x000fea0003800000 */
.L_x_446:
        /* <DEDUP_REMOVED lines=12> */
.L_x_449:
[----:B------:R-:W-:Y:S05]  /*e8f0*/  BSYNC B1 ;  /* 0x0000000000017941 */ /* 0x000fea0003800000 */
.L_x_448:
        /* <DEDUP_REMOVED lines=9> */
.L_x_451:
[----:B------:R-:W-:Y:S05]  /*e990*/  BSYNC B1 ;  /* 0x0000000000017941 */ /* 0x000fea0003800000 */
.L_x_450:
        /* <DEDUP_REMOVED lines=9> */
.L_x_453:
[----:B------:R-:W-:Y:S05]  /*ea30*/  BSYNC B1 ;  /* 0x0000000000017941 */ /* 0x000fea0003800000 */
.L_x_452:
        /* <DEDUP_REMOVED lines=12> */
.L_x_455:
[----:B------:R-:W-:Y:S05]  /*eb00*/  BSYNC B1 ;  /* 0x0000000000017941 */ /* 0x000fea0003800000 */
.L_x_454:
        /* <DEDUP_REMOVED lines=12> */
.L_x_457:
[----:B------:R-:W-:Y:S05]  /*ebd0*/  BSYNC B1 ;  /* 0x0000000000017941 */ /* 0x000fea0003800000 */
.L_x_456:
        /* <DEDUP_REMOVED lines=9> */
.L_x_459:
[----:B------:R-:W-:Y:S05]  /*ec70*/  BSYNC B1 ;  /* 0x0000000000017941 */ /* 0x000fea0003800000 */
.L_x_458:
        /* <DEDUP_REMOVED lines=9> */
.L_x_461:
[----:B------:R-:W-:Y:S05]  /*ed10*/  BSYNC B1 ;  /* 0x0000000000017941 */ /* 0x000fea0003800000 */
.L_x_460:
        /* <DEDUP_REMOVED lines=12> */
.L_x_463:
[----:B------:R-:W-:Y:S05]  /*ede0*/  BSYNC B1 ;  /* 0x0000000000017941 */ /* 0x000fea0003800000 */
.L_x_462:
        /* <DEDUP_REMOVED lines=12> */
.L_x_465:
[----:B------:R-:W-:Y:S05]  /*eeb0*/  BSYNC B1 ;  /* 0x0000000000017941 */ /* 0x000fea0003800000 */
.L_x_464:
        /* <DEDUP_REMOVED lines=9> */
.L_x_467:
[----:B------:R-:W-:Y:S05]  /*ef50*/  BSYNC B1 ;  /* 0x0000000000017941 */ /* 0x000fea0003800000 */
.L_x_466:
        /* <DEDUP_REMOVED lines=9> */
.L_x_469:
[----:B------:R-:W-:Y:S05]  /*eff0*/  BSYNC B1 ;  /* 0x0000000000017941 */ /* 0x000fea0003800000 */
.L_x_468:
        /* <DEDUP_REMOVED lines=12> */
.L_x_471:
[----:B------:R-:W-:Y:S05]  /*f0c0*/  BSYNC B1 ;  /* 0x0000000000017941 */ /* 0x000fea0003800000 */
.L_x_470:
        /* <DEDUP_REMOVED lines=12> */
.L_x_473:
[----:B------:R-:W-:Y:S05]  /*f190*/  BSYNC B1 ;  /* 0x0000000000017941 */ /* 0x000fea0003800000 */
.L_x_472:
        /* <DEDUP_REMOVED lines=9> */
.L_x_475:
[----:B------:R-:W-:Y:S05]  /*f230*/  BSYNC B1 ;  /* 0x0000000000017941 */ /* 0x000fea0003800000 */
.L_x_474:
        /* <DEDUP_REMOVED lines=9> */
.L_x_477:
[----:B------:R-:W-:Y:S05]  /*f2d0*/  BSYNC B1 ;  /* 0x0000000000017941 */ /* 0x000fea0003800000 */
.L_x_476:
        /* <DEDUP_REMOVED lines=12> */
.L_x_479:
[----:B------:R-:W-:Y:S05]  /*f3a0*/  BSYNC B1 ;  /* 0x0000000000017941 */ /* 0x000fea0003800000 */
.L_x_478:
        /* <DEDUP_REMOVED lines=12> */
.L_x_481:
[----:B------:R-:W-:Y:S05]  /*f470*/  BSYNC B1 ;  /* 0x0000000000017941 */ /* 0x000fea0003800000 */
.L_x_480:
        /* <DEDUP_REMOVED lines=9> */
.L_x_483:
[----:B------:R-:W-:Y:S05]  /*f510*/  BSYNC B1 ;  /* 0x0000000000017941 */ /* 0x000fea0003800000 */
.L_x_482:
        /* <DEDUP_REMOVED lines=9> */
.L_x_485:
[----:B------:R-:W-:Y:S05]  /*f5b0*/  BSYNC B1 ;  /* 0x0000000000017941 */ /* 0x000fea0003800000 */
.L_x_484:
        /* <DEDUP_REMOVED lines=12> */
.L_x_487:
[----:B------:R-:W-:Y:S05]  /*f680*/  BSYNC B1 ;  /* 0x0000000000017941 */ /* 0x000fea0003800000 */
.L_x_486:
        /* <DEDUP_REMOVED lines=12> */
.L_x_489:
[----:B------:R-:W-:Y:S05]  /*f750*/  BSYNC B1 ;  /* 0x0000000000017941 */ /* 0x000fea0003800000 */
.L_x_488:
        /* <DEDUP_REMOVED lines=9> */
.L_x_491:
[----:B------:R-:W-:Y:S05]  /*f7f0*/  BSYNC B1 ;  /* 0x0000000000017941 */ /* 0x000fea0003800000 */
.L_x_490:
        /* <DEDUP_REMOVED lines=9> */
.L_x_493:
[----:B------:R-:W-:Y:S05]  /*f890*/  BSYNC B1 ;  /* 0x0000000000017941 */ /* 0x000fea0003800000 */
.L_x_492:
        /* <DEDUP_REMOVED lines=12> */
.L_x_495:
[----:B------:R-:W-:Y:S05]  /*f960*/  BSYNC B1 ;  /* 0x0000000000017941 */ /* 0x000fea0003800000 */
.L_x_494:
        /* <DEDUP_REMOVED lines=12> */
.L_x_497:
[----:B------:R-:W-:Y:S05]  /*fa30*/  BSYNC B1 ;  /* 0x0000000000017941 */ /* 0x000fea0003800000 */
.L_x_496:
        /* <DEDUP_REMOVED lines=9> */
.L_x_499:
[----:B------:R-:W-:Y:S05]  /*fad0*/  BSYNC B1 ;  /* 0x0000000000017941 */ /* 0x000fea0003800000 */
.L_x_498:
        /* <DEDUP_REMOVED lines=9> */
.L_x_501:
[----:B------:R-:W-:Y:S05]  /*fb70*/  BSYNC B1 ;  /* 0x0000000000017941 */ /* 0x000fea0003800000 */
.L_x_500:
        /* <DEDUP_REMOVED lines=12> */
.L_x_503:
[----:B------:R-:W-:Y:S05]  /*fc40*/  BSYNC B1 ;  /* 0x0000000000017941 */ /* 0x000fea0003800000 */
.L_x_502:
        /* <DEDUP_REMOVED lines=12> */
.L_x_505:
[----:B------:R-:W-:Y:S05]  /*fd10*/  BSYNC B1 ;  /* 0x0000000000017941 */ /* 0x000fea0003800000 */
.L_x_504:
        /* <DEDUP_REMOVED lines=9> */
.L_x_507:
[----:B------:R-:W-:Y:S05]  /*fdb0*/  BSYNC B1 ;  /* 0x0000000000017941 */ /* 0x000fea0003800000 */
.L_x_506:
        /* <DEDUP_REMOVED lines=9> */
.L_x_509:
[----:B------:R-:W-:Y:S05]  /*fe50*/  BSYNC B1 ;  /* 0x0000000000017941 */ /* 0x000fea0003800000 */
.L_x_508:
        /* <DEDUP_REMOVED lines=12> */
.L_x_511:
[----:B------:R-:W-:Y:S05]  /*ff20*/  BSYNC B1 ;  /* 0x0000000000017941 */ /* 0x000fea0003800000 */
.L_x_510:
        /* <DEDUP_REMOVED lines=12> */
.L_x_513:
[----:B------:R-:W-:Y:S05]  /*fff0*/  BSYNC B1 ;  /* 0x0000000000017941 */ /* 0x000fea0003800000 */
.L_x_512:
        /* <DEDUP_REMOVED lines=9> */
.L_x_515:
[----:B------:R-:W-:Y:S05]  /*10090*/  BSYNC B1 ;  /* 0x0000000000017941 */ /* 0x000fea0003800000 */
.L_x_514:
        /* <DEDUP_REMOVED lines=9> */
.L_x_517:
[----:B------:R-:W-:Y:S05]  /*10130*/  BSYNC B1 ;  /* 0x0000000000017941 */ /* 0x000fea0003800000 */
.L_x_516:
        /* <DEDUP_REMOVED lines=12> */
.L_x_519:
[----:B------:R-:W-:Y:S05]  /*10200*/  BSYNC B1 ;  /* 0x0000000000017941 */ /* 0x000fea0003800000 */
.L_x_518:
        /* <DEDUP_REMOVED lines=12> */
.L_x_521:
[----:B------:R-:W-:Y:S05]  /*102d0*/  BSYNC B1 ;  /* 0x0000000000017941 */ /* 0x000fea0003800000 */
.L_x_520:
        /* <DEDUP_REMOVED lines=9> */
.L_x_523:
[----:B------:R-:W-:Y:S05]  /*10370*/  BSYNC B1 ;  /* 0x0000000000017941 */ /* 0x000fea0003800000 */
.L_x_522:
        /* <DEDUP_REMOVED lines=9> */
.L_x_525:
[----:B------:R-:W-:Y:S05]  /*10410*/  BSYNC B1 ;  /* 0x0000000000017941 */ /* 0x000fea0003800000 */
.L_x_524:
        /* <DEDUP_REMOVED lines=12> */
.L_x_527:
[----:B------:R-:W-:Y:S05]  /*104e0*/  BSYNC B1 ;  /* 0x0000000000017941 */ /* 0x000fea0003800000 */
.L_x_526:
        /* <DEDUP_REMOVED lines=12> */
.L_x_529:
[----:B------:R-:W-:Y:S05]  /*105b0*/  BSYNC B1 ;  /* 0x0000000000017941 */ /* 0x000fea0003800000 */
.L_x_528:
        /* <DEDUP_REMOVED lines=9> */
.L_x_531:
[----:B------:R-:W-:Y:S05]  /*10650*/  BSYNC B1 ;  /* 0x0000000000017941 */ /* 0x000fea0003800000 */
.L_x_530:
        /* <DEDUP_REMOVED lines=9> */
.L_x_533:
[----:B------:R-:W-:Y:S05]  /*106f0*/  BSYNC B1 ;  /* 0x0000000000017941 */ /* 0x000fea0003800000 */
.L_x_532:
[----:B-----5:R-:W-:Y:S01]  /*10700*/  IMAD.U32 R5, R3, 0x10000, RZ ;  /* 0x0001000003057824 */ /* 0x020fe200078e00ff */
[----:B0-----:R-:W-:Y:S01]  /*10710*/  @P2 MOV R4, R158 ;  /* 0x0000009e00042202 */ /* 0x001fe20000000f00 */
[----:B------:R-:W-:Y:S01]  /*10720*/  BSSY B1, `(.L_x_534) ;  /* 0x000000a000017945 */ /* 0x000fe20003800000 */
[----:B------:R-:W-:Y:S01]  /*10730*/  ISETP.GT.AND P1, PT, R0, 0xf9, P1 ;  /* 0x000000f90000780c */ /* 0x000fe20000f24270 */
[----:B------:R-:W-:-:S04]  /*10740*/  FMUL R5, R5, R16 ;  /* 0x0000001005057220 */ /* 0x000fc80000400000 */
[----:B------:R-:W-:-:S05]  /*10750*/  FFMA R5, R150, R2, R5 ;  /* 0x0000000296057223 */ /* 0x000fca0000000005 */
[----:B------:R-:W-:-:S04]  /*10760*/  F2FP.BF16.F32.PACK_AB R5, RZ, R5 ;  /* 0x00000005ff05723e */ /* 0x000fc800000010ff */
[----:B-1--4-:R-:W-:Y:S01]  /*10770*/  PRMT R6, R5, 0x7610, R6 ;  /* 0x0000761005067816 */ /* 0x012fe20000000006 */
[----:B------:R-:W-:-:S05]  /*10780*/  @P2 IMAD.MOV.U32 R5, RZ, RZ, R159 ;  /* 0x000000ffff052224 */ /* 0x000fca00078e009f */
[----:B------:R0:W-:Y:S01]  /*10790*/  @P2 STG.E.U16 desc[UR36][R4.64+0x1f0], R6 ;  /* 0x0001f00604002986 */ /* 0x0001e2000c101524 */
[----:B------:R-:W-:Y:S05]  /*107a0*/  @!P1 BRA `(.L_x_535) ;  /* 0x0000000000049947 */ /* 0x000fea0003800000 */
[----:B------:R1:W5:Y:S02]  /*107b0*/  LDG.E.LTC128B.U16 R3, desc[UR36][R12.64+0x1f2] ;  /* 0x0001f2240c037981 */ /* 0x000364000c1e1520 */
.L_x_535:
[----:B------:R-:W-:Y:S05]  /*107c0*/  BSYNC B1 ;  /* 0x0000000000017941 */ /* 0x000fea0003800000 */
.L_x_534:
[----:B------:R-:W-:Y:S05]  /*107d0*/  @!P1 BRA `(.L_x_536) ;  /* 0x0000004c00b09947 */ /* 0x000fea0003800000 */
[----:B-----5:R-:W-:-:S04]  /*107e0*/  IMAD.U32 R3, R3, 0x10000, RZ ;  /* 0x0001000003037824 */ /* 0x020fc800078e00ff */
[----:B------:R-:W-:-:S04]  /*107f0*/  FMUL R0, R3, R16 ;  /* 0x0000001003007220 */ /* 0x000fc80000400000 */
[----:B------:R-:W-:-:S05]  /*10800*/  FFMA R0, R151, R2, R0 ;  /* 0x0000000297007223 */ /* 0x000fca0000000000 */
[----:B------:R-:W-:-:S05]  /*10810*/  F2FP.BF16.F32.PACK_AB R0, RZ, R0 ;  /* 0x00000000ff00723e */ /* 0x000fca00000010ff */
[----:B------:R4:W-:Y:S01]  /*10820*/  STG.E.U16 desc[UR36][R158.64+0x1f2], R0 ;  /* 0x0001f2009e007986 */ /* 0x0009e2000c101524 */
[----:B------:R-:W-:Y:S05]  /*10830*/  BRA `(.L_x_536) ;  /* 0x0000004c00987947 */ /* 0x000fea0003800000 */
.L_x_29:
[----:B------:R-:W2:Y:S01]  /*10840*/  LDL.LU R3, [R1] ;  /* 0x0000000001037983 */ /* 0x000ea20000300800 */
[----:B------:R-:W-:-:S03]  /*10850*/  ULDC.64 UR4, c[0x0][0x5c0] ;  /* 0x0001700000047ab9 */ /* 0x000fc60000000a00 */
[----:B------:R-:W3:Y:S04]  /*10860*/  LDL.LU R9, [R1+0x60] ;  /* 0x0000600001097983 */ /* 0x000ee80000300800 */
[----:B------:R-:W4:Y:S04]  /*10870*/  LDL.LU R11, [R1+0x8c] ;  /* 0x00008c00010b7983 */ /* 0x000f280000300800 */
[----:B------:R-:W5:Y:S04]  /*10880*/  LDL.LU R235, [R1+0x9c] ;  /* 0x00009c0001eb7983 */ /* 0x000f680000300800 */
        /* <DEDUP_REMOVED lines=75> */
[----:B------:R-:W5:Y:S01]  /*10d40*/  LDL.LU R158, [R1+0x1cc] ;  /* 0x0001cc00019e7983 */ /* 0x000f620000300800 */
[----:B--2---:R-:W-:-:S03]  /*10d50*/  FMUL R3, R3, R2 ;  /* 0x0000000203037220 */ /* 0x004fc60000400000 */
[----:B------:R-:W2:Y:S01]  /*10d60*/  LDL.LU R157, [R1+0x1d0] ;  /* 0x0001d000019d7983 */ /* 0x000ea20000300800 */
[----:B------:R-:W-:-:S03]  /*10d70*/  LEA R4, P0, R6, UR4, 0x1 ;  /* 0x0000000406047c11 */ /* 0x000fc6000f8008ff */
[----:B------:R-:W2:Y:S04]  /*10d80*/  LDL.LU R156, [R1+0x1d4] ;  /* 0x0001d400019c7983 */ /* 0x000ea80000300800 */
[----:B------:R-:W2:Y:S04]  /*10d90*/  LDL.LU R155, [R1+0x1d8] ;  /* 0x0001d800019b7983 */ /* 0x000ea80000300800 */
[----:B------:R-:W2:Y:S04]  /*10da0*/  LDL.LU R154, [R1+0x1dc] ;  /* 0x0001dc00019a7983 */ /* 0x000ea80000300800 */
[----:B------:R-:W2:Y:S01]  /*10db0*/  LDL.LU R153, [R1+0x1e0] ;  /* 0x0001e00001997983 */ /* 0x000ea20000300800 */
[----:B------:R-:W-:-:S03]  /*10dc0*/  LEA.HI.X R5, R6, UR5, R10, 0x1, P0 ;  /* 0x0000000506057c11 */ /* 0x000fc600080f0c0a */
[----:B------:R-:W2:Y:S01]  /*10dd0*/  LDL.LU R152, [R1+0x1e4] ;  /* 0x0001e40001987983 */ /* 0x000ea20000300800 */
[----:B------:R-:W-:-:S03]  /*10de0*/  F2FP.BF16.F32.PACK_AB R3, RZ, R3 ;  /* 0x00000003ff03723e */ /* 0x000fc600000010ff */
[----:B------:R-:W2:Y:S04]  /*10df0*/  LDL.LU R23, [R1+0x1e8] ;  /* 0x0001e80001177983 */ /* 0x000ea80000300800 */
[----:B------:R-:W2:Y:S04]  /*10e00*/  LDL.LU R22, [R1+0x1ec] ;  /* 0x0001ec0001167983 */ /* 0x000ea80000300800 */
[----:B------:R-:W2:Y:S04]  /*10e10*/  LDL.LU R21, [R1+0x1f0] ;  /* 0x0001f00001157983 */ /* 0x000ea80000300800 */
[----:B------:R-:W2:Y:S04]  /*10e20*/  LDL.LU R20, [R1+0x1f4] ;  /* 0x0001f40001147983 */ /* 0x000ea80000300800 */
[----:B------:R-:W2:Y:S04]  /*10e30*/  LDL.LU R19, [R1+0x1f8] ;  /* 0x0001f80001137983 */ /* 0x000ea80000300800 */
[----:B------:R-:W2:Y:S04]  /*10e40*/  LDL.LU R18, [R1+0x1fc] ;  /* 0x0001fc0001127983 */ /* 0x000ea80000300800 */
[----:B------:R-:W3:Y:S04]  /*10e50*/  LDL.LU R7, [R1+0x8] ;  /* 0x0000080001077983 */ /* 0x000ee80000300800 */
[----:B------:R-:W4:Y:S04]  /*10e60*/  LDL.LU R6, [R1+0xc] ;  /* 0x00000c0001067983 */ /* 0x000f280000300800 */
[----:B------:R0:W-:Y:S04]  /*10e70*/  @P1 STG.E.U16 desc[UR36][R4.64], R3 ;  /* 0x0000000304001986 */ /* 0x0001e8000c101524 */
[----:B0-----:R-:W5:Y:S01]  /*10e80*/  LDL.LU R3, [R1+0x4] ;  /* 0x0000040001037983 */ /* 0x001f620000300800 */
[----:B------:R-:W-:Y:S01]  /*10e90*/  ISETP.GT.AND P0, PT, R0, 0x1, P3 ;  /* 0x000000010000780c */ /* 0x000fe20001f04270 */
[----:B------:R-:W-:Y:S01]  /*10ea0*/  USHF.L.U32 UR5, UR8, 0x4, URZ ;  /* 0x0000000408057899 */ /* 0x000fe2000800063f */
[----:B------:R-:W-:Y:S01]  /*10eb0*/  ISETP.GT.AND P2, PT, R17, 0x8, PT ;  /* 0x000000081100780c */ /* 0x000fe20003f44270 */
[----:B------:R-:W-:Y:S01]  /*10ec0*/  USHF.L.U64.HI UR4, UR8, 0x4, UR9 ;  /* 0x0000000408047899 */ /* 0x000fe20008010209 */
[----:B---3--:R-:W-:-:S05]  /*10ed0*/  FMUL R7, R7, R2 ;  /* 0x0000000207077220 */ /* 0x008fca0000400000 */
[----:B------:R-:W-:-:S04]  /*10ee0*/  F2FP.BF16.F32.PACK_AB R7, RZ, R7 ;  /* 0x00000007ff07723e */ /* 0x000fc800000010ff */
[----:B------:R-:W-:Y:S01]  /*10ef0*/  PRMT R8, R7, 0x7610, R8 ;  /* 0x0000761007087816 */ /* 0x000fe20000000008 */
[----:B-----5:R-:W-:-:S05]  /*10f00*/  FMUL R3, R3, R2 ;  /* 0x0000000203037220 */ /* 0x020fca0000400000 */
[----:B------:R-:W-:-:S05]  /*10f10*/  F2FP.BF16.F32.PACK_AB R3, RZ, R3 ;  /* 0x00000003ff03723e */ /* 0x000fca00000010ff */
[----:B------:R4:W-:Y:S01]  /*10f20*/  @P0 STG.E.U16 desc[UR36][R4.64+0x2], R3 ;  /* 0x0000020304000986 */ /* 0x0009e2000c101524 */
[----:B------:R-:W-:Y:S01]  /*10f30*/  ISETP.GT.AND P0, PT, R0, RZ, P2 ;  /* 0x000000ff0000720c */ /* 0x000fe20001704270 */
[----:B----4-:R-:W-:Y:S01]  /*10f40*/  FMUL R3, R6, R2 ;  /* 0x0000000206037220 */ /* 0x010fe20000400000 */
[----:B------:R-:W-:-:S04]  /*10f50*/  IADD3 R6, P1, R4, UR5, RZ ;  /* 0x0000000504067c10 */ /* 0x000fc8000ff3e0ff */
[----:B------:R-:W-:Y:S02]  /*10f60*/  IADD3.X R7, R5, UR4, RZ, P1, !PT ;  /* 0x0000000405077c10 */ /* 0x000fe40008ffe4ff */
[----:B------:R-:W-:-:S05]  /*10f70*/  F2FP.BF16.F32.PACK_AB R3, RZ, R3 ;  /* 0x00000003ff03723e */ /* 0x000fca00000010ff */
[----:B------:R0:W-:Y:S01]  /*10f80*/  @P0 STG.E.U16 desc[UR36][R6.64], R8 ;  /* 0x0000000806000986 */ /* 0x0001e2000c101524 */
[----:B------:R-:W-:-:S03]  /*10f90*/  ISETP.GT.AND P0, PT, R0, 0x1, P2 ;  /* 0x000000010000780c */ /* 0x000fc60001704270 */
[----:B0-----:R-:W3:Y:S10]  /*10fa0*/  LDL.LU R8, [R1+0x50] ;  /* 0x0000500001087983 */ /* 0x001ef40000300800 */
[----:B------:R0:W-:Y:S04]  /*10fb0*/  @P0 STG.E.U16 desc[UR36][R6.64+0x2], R3 ;  /* 0x0000020306000986 */ /* 0x0001e8000c101524 */
[----:B0-----:R-:W4:Y:S01]  /*10fc0*/  LDL.LU R3, [R1+0x10] ;  /* 0x0000100001037983 */ /* 0x001f220000300800 */
[----:B------:R-:W-:Y:S01]  /*10fd0*/  ISETP.GT.AND P0, PT, R0, 0x8, P3 ;  /* 0x000000080000780c */ /* 0x000fe20001f04270 */
[----:B----4-:R-:W-:-:S05]  /*10fe0*/  FMUL R3, R3, R2 ;  /* 0x0000000203037220 */ /* 0x010fca0000400000 */
[----:B------:R-:W-:-:S07]  /*10ff0*/  F2FP.BF16.F32.PACK_AB R3, RZ, R3 ;  /* 0x00000003ff03723e */ /* 0x000fce00000010ff */
        /* <DEDUP_REMOVED lines=73> */
[----:B---3--:R-:W-:-:S05]  /*11490*/  FMUL R8, R8, R2 ;  /* 0x0000000208087220 */ /* 0x008fca0000400000 */
[----:B------:R-:W-:Y:S01]  /*114a0*/  F2FP.BF16.F32.PACK_AB R8, RZ, R8 ;  /* 0x00000008ff08723e */ /* 0x000fe200000010ff */
[----:B----4-:R-:W-:-:S05]  /*114b0*/  FMUL R3, R3, R2 ;  /* 0x0000000203037220 */ /* 0x010fca0000400000 */
[----:B------:R-:W-:-:S05]  /*114c0*/  F2FP.BF16.F32.PACK_AB R3, RZ, R3 ;  /* 0x00000003ff03723e */ /* 0x000fca00000010ff */
[----:B------:R0:W-:Y:S01]  /*114d0*/  @P0 STG.E.U16 desc[UR36][R6.64+0x42], R3 ;  /* 0x0000420306000986 */ /* 0x0001e2000c101524 */
[----:B------:R-:W-:-:S03]  /*114e0*/  ISETP.GT.AND P0, PT, R0, 0x28, P3 ;  /* 0x000000280000780c */ /* 0x000fc60001f04270 */
[----:B0-----:R-:W3:Y:S01]  /*114f0*/  LDL.LU R3, [R1+0x54] ;  /* 0x0000540001037983 */ /* 0x001ee20000300800 */
[----:B------:R-:W-:-:S09]  /*11500*/  ISETP.GT.AND P1, PT, R0, 0x29, P3 ;  /* 0x000000290000780c */ /* 0x000fd20001f24270 */
[----:B------:R0:W-:Y:S04]  /*11510*/  @P0 STG.E.U16 desc[UR36][R4.64+0x50], R8 ;  /* 0x0000500804000986 */ /* 0x0001e8000c101524 */
[----:B0-----:R-:W4:Y:S01]  /*11520*/  LDL.LU R8, [R1+0x58] ;  /* 0x0000580001087983 */ /* 0x001f220000300800 */
[----:B---3--:R-:W-:-:S05]  /*11530*/  FMUL R3, R3, R2 ;  /* 0x0000000203037220 */ /* 0x008fca0000400000 */
[----:B------:R-:W-:-:S05]  /*11540*/  F2FP.BF16.F32.PACK_AB R3, RZ, R3 ;  /* 0x00000003ff03723e */ /* 0x000fca00000010ff */
[----:B------:R0:W-:Y:S01]  /*11550*/  @P1 STG.E.U16 desc[UR36][R4.64+0x52], R3 ;  /* 0x0000520304001986 */ /* 0x0001e2000c101524 */
[----:B----4-:R-:W-:-:S05]  /*11560*/  FMUL R8, R8, R2 ;  /* 0x0000000208087220 */ /* 0x010fca0000400000 */
[----:B------:R-:W-:Y:S01]  /*11570*/  F2FP.BF16.F32.PACK_AB R8, RZ, R8 ;  /* 0x00000008ff08723e */ /* 0x000fe200000010ff */
[----:B0-----:R-:W3:Y:S03]  /*11580*/  LDL.LU R3, [R1+0x5c] ;  /* 0x00005c0001037983 */ /* 0x001ee60000300800 */
[----:B------:R-:W-:Y:S02]  /*11590*/  PRMT R10, R8, 0x7610, R10 ;  /* 0x00007610080a7816 */ /* 0x000fe4000000000a */
[----:B------:R-:W4:Y:S01]  /*115a0*/  LDL.LU R8, [R1+0x64] ;  /* 0x0000640001087983 */ /* 0x000f220000300800 */
[C---:B------:R-:W-:Y:S02]  /*115b0*/  ISETP.GT.AND P1, PT, R0.reuse, 0x28, P2 ;  /* 0x000000280000780c */ /* 0x040fe40001724270 */
[C---:B------:R-:W-:Y:S02]  /*115c0*/  ISETP.GT.AND P4, PT, R0.reuse, 0x29, P2 ;  /* 0x000000290000780c */ /* 0x040fe40001784270 */
[C---:B------:R-:W-:Y:S01]  /*115d0*/  ISETP.GT.AND P5, PT, R0.reuse, 0x30, P3 ;  /* 0x000000300000780c */ /* 0x040fe20001fa4270 */
[----:B------:R-:W-:Y:S01]  /*115e0*/  FMUL R9, R9, R2 ;  /* 0x0000000209097220 */ /* 0x000fe20000400000 */
[----:B------:R-:W-:-:S04]  /*115f0*/  ISETP.GT.AND P0, PT, R0, 0x31, P3 ;  /* 0x000000310000780c */ /* 0x000fc80001f04270 */
[----:B------:R-:W-:-:S03]  /*11600*/  F2FP.BF16.F32.PACK_AB R9, RZ, R9 ;  /* 0x00000009ff09723e */ /* 0x000fc600000010ff */
[----:B------:R0:W-:Y:S04]  /*11610*/  @P1 STG.E.U16 desc[UR36][R6.64+0x50], R10 ;  /* 0x0000500a06001986 */ /* 0x0001e8000c101524 */
[----:B0-----:R-:W5:Y:S01]  /*11620*/  LDL.LU R10, [R1+0x74] ;  /* 0x00007400010a7983 */ /* 0x001f620000300800 */
[----:B---3--:R-:W-:-:S05]  /*11630*/  FMUL R3, R3, R2 ;  /* 0x0000000203037220 */ /* 0x008fca0000400000 */
[----:B------:R-:W-:Y:S01]  /*11640*/  F2FP.BF16.F32.PACK_AB R3, RZ, R3 ;  /* 0x00000003ff03723e */ /* 0x000fe200000010ff */
[----:B----4-:R-:W-:-:S04]  /*11650*/  FMUL R8, R8, R2 ;  /* 0x0000000208087220 */ /* 0x010fc80000400000 */
[----:B------:R0:W-:Y:S04]  /*11660*/  @P4 STG.E.U16 desc[UR36][R6.64+0x52], R3 ;  /* 0x0000520306004986 */ /* 0x0001e8000c101524 */
[----:B------:R1:W-:Y:S01]  /*11670*/  @P5 STG.E.U16 desc[UR36][R4.64+0x60], R9 ;  /* 0x0000600904005986 */ /* 0x0003e2000c101524 */
[----:B0-----:R-:W-:-:S03]  /*11680*/  F2FP.BF16.F32.PACK_AB R3, RZ, R8 ;  /* 0x00000008ff03723e */ /* 0x001fc600000010ff */
[----:B------:R-:W3:Y:S01]  /*11690*/  LDL.LU R8, [R1+0x68] ;  /* 0x0000680001087983 */ /* 0x000ee20000300800 */
[----:B-1----:R-:W-:-:S03]  /*116a0*/  PRMT R9, R3, 0x7610, R9 ;  /* 0x0000761003097816 */ /* 0x002fc60000000009 */
[----:B------:R-:W4:Y:S04]  /*116b0*/  LDL.LU R3, [R1+0x6c] ;  /* 0x00006c0001037983 */ /* 0x000f280000300800 */
[----:B------:R0:W-:Y:S04]  /*116c0*/  @P0 STG.E.U16 desc[UR36][R4.64+0x62], R9 ;  /* 0x0000620904000986 */ /* 0x0001e8000c101524 */
[----:B0-----:R-:W2:Y:S01]  /*116d0*/  LDL.LU R9, [R1+0x70] ;  /* 0x0000700001097983 */ /* 0x001ea20000300800 */
[----:B------:R-:W-:Y:S01]  /*116e0*/  ISETP.GT.AND P1, PT, R0, 0x30, P2 ;  /* 0x000000300000780c */ /* 0x000fe20001724270 */
[----:B---3--:R-:W-:-:S05]  /*116f0*/  FMUL R8, R8, R2 ;  /* 0x0000000208087220 */ /* 0x008fca0000400000 */
[----:B------:R-:W-:-:S07]  /*11700*/  F2FP.BF16.F32.PACK_AB R8, RZ, R8 ;  /* 0x00000008ff08723e */ /* 0x000fce00000010ff */
[----:B------:R0:W-:Y:S01]  /*11710*/  @P1 STG.E.U16 desc[UR36][R6.64+0x60], R8 ;  /* 0x0000600806001986 */ /* 0x0001e2000c101524 */
[----:B--2---:R-:W-:-:S05]  /*11720*/  FMUL R9, R9, R2 ;  /* 0x0000000209097220 */ /* 0x004fca0000400000 */
[----:B0-----:R-:W-:-:S04]  /*11730*/  F2FP.BF16.F32.PACK_AB R8, RZ, R9 ;  /* 0x00000009ff08723e */ /* 0x001fc800000010ff */
[----:B------:R-:W-:Y:S02]  /*11740*/  PRMT R9, R8, 0x7610, R9 ;  /* 0x0000761008097816 */ /* 0x000fe40000000009 */
[----:B------:R-:W2:Y:S01]  /*11750*/  LDL.LU R8, [R1+0x78] ;  /* 0x0000780001087983 */ /* 0x000ea20000300800 */
[----:B------:R-:W-:Y:S01]  /*11760*/  ISETP.GT.AND P4, PT, R0, 0x31, P2 ;  /* 0x000000310000780c */ /* 0x000fe20001784270 */
[-C--:B----4-:R-:W-:Y:S01]  /*11770*/  FMUL R3, R3, R2.reuse ;  /* 0x0000000203037220 */ /* 0x090fe20000400000 */
[----:B-----5:R-:W-:Y:S01]  /*11780*/  FMUL R10, R10, R2 ;  /* 0x000000020a0a7220 */ /* 0x020fe20000400000 */
[----:B------:R-:W-:-:S03]  /*11790*/  ISETP.GT.AND P5, PT, R0, 0x38, P3 ;  /* 0x000000380000780c */ /* 0x000fc60001fa4270 */
[----:B------:R-:W-:Y:S02]  /*117a0*/  F2FP.BF16.F32.PACK_AB R3, RZ, R3 ;  /* 0x00000003ff03723e */ /* 0x000fe400000010ff */
[----:B------:R-:W-:-:S05]  /*117b0*/  ISETP.GT.AND P6, PT, R0, 0x39, P3 ;  /* 0x000000390000780c */ /* 0x000fca0001fc4270 */
[----:B------:R0:W-:Y:S04]  /*117c0*/  @P4 STG.E.U16 desc[UR36][R6.64+0x62], R3 ;  /* 0x0000620306004986 */ /* 0x0001e8000c101524 */
[----:B------:R1:W-:Y:S01]  /*117d0*/  @P5 STG.E.U16 desc[UR36][R4.64+0x70], R9 ;  /* 0x0000700904005986 */ /* 0x0003e2000c101524 */
[----:B0-----:R-:W-:-:S04]  /*117e0*/  F2FP.BF16.F32.PACK_AB R3, RZ, R10 ;  /* 0x0000000aff03723e */ /* 0x001fc800000010ff */
[----:B------:R-:W-:Y:S01]  /*117f0*/  PRMT R10, R3, 0x7610, R10 ;  /* 0x00007610030a7816 */ /* 0x000fe2000000000a */
[----:B-1----:R-:W3:Y:S04]  /*11800*/  LDL.LU R9, [R1+0x7c] ;  /* 0x00007c0001097983 */ /* 0x002ee80000300800 */
[----:B------:R0:W-:Y:S01]  /*11810*/  @P6 STG.E.U16 desc[UR36][R4.64+0x72], R10 ;  /* 0x0000720a04006986 */ /* 0x0001e2000c101524 */
[----:B--2---:R-:W-:-:S05]  /*11820*/  FMUL R8, R8, R2 ;  /* 0x0000000208087220 */ /* 0x004fca0000400000 */
[----:B------:R-:W-:Y:S02]  /*11830*/  F2FP.BF16.F32.PACK_AB R3, RZ, R8 ;  /* 0x00000008ff03723e */ /* 0x000fe400000010ff */
[----:B------:R-:W2:Y:S02]  /*11840*/  LDL.LU R8, [R1+0x80] ;  /* 0x0000800001087983 */ /* 0x000ea40000300800 */
[----:B0-----:R-:W-:Y:S02]  /*11850*/  PRMT R10, R3, 0x7610, R10 ;  /* 0x00007610030a7816 */ /* 0x001fe4000000000a */
[----:B------:R-:W4:Y:S01]  /*11860*/  LDL.LU R3, [R1+0x84] ;  /* 0x0000840001037983 */ /* 0x000f220000300800 */
[----:B------:R-:W-:-:S13]  /*11870*/  ISETP.GT.AND P0, PT, R0, 0x38, P2 ;  /* 0x000000380000780c */ /* 0x000fda0001704270 */
[----:B------:R0:W-:Y:S01]  /*11880*/  @P0 STG.E.U16 desc[UR36][R6.64+0x70], R10 ;  /* 0x0000700a06000986 */ /* 0x0001e2000c101524 */
[-C--:B--2---:R-:W-:Y:S01]  /*11890*/  FMUL R8, R8, R2.reuse ;  /* 0x0000000208087220 */ /* 0x084fe20000400000 */
[----:B----4-:R-:W-:-:S04]  /*118a0*/  FMUL R3, R3, R2 ;  /* 0x0000000203037220 */ /* 0x010fc80000400000 */
[----:B0-----:R-:W-:Y:S02]  /*118b0*/  F2FP.BF16.F32.PACK_AB R10, RZ, R8 ;  /* 0x00000008ff0a723e */ /* 0x001fe400000010ff */
[----:B------:R-:W-:Y:S02]  /*118c0*/  F2FP.BF16.F32.PACK_AB R8, RZ, R3 ;  /* 0x00000003ff08723e */ /* 0x000fe400000010ff */
[----:B------:R-:W2:Y:S01]  /*118d0*/  LDL.LU R3, [R1+0x88] ;  /* 0x0000880001037983 */ /* 0x000ea20000300800 */
[----:B------:R-:W-:Y:S01]  /*118e0*/  ISETP.GT.AND P1, PT, R0, 0x39, P2 ;  /* 0x000000390000780c */ /* 0x000fe20001724270 */
[----:B---3--:R-:W-:-:S05]  /*118f0*/  FMUL R9, R9, R2 ;  /* 0x0000000209097220 */ /* 0x008fca0000400000 */
[----:B------:R-:W-:-:S07]  /*11900*/  F2FP.BF16.F32.PACK_AB R9, RZ, R9 ;  /* 0x00000009ff09723e */ /* 0x000fce00000010ff */
[----:B------:R0:W-:Y:S04]  /*11910*/  @P1 STG.E.U16 desc[UR36][R6.64+0x72], R9 ;  /* 0x0000720906001986 */ /* 0x0001e8000c101524 */
[----:B0-----:R-:W3:Y:S01]  /*11920*/  LDL.LU R9, [R1+0x94] ;  /* 0x0000940001097983 */ /* 0x001ee20000300800 */
[----:B--2---:R-:W-:-:S05]  /*11930*/  FMUL R3, R3, R2 ;  /* 0x0000000203037220 */ /* 0x004fca0000400000 */
[----:B------:R-:W-:-:S04]  /*11940*/  F2FP.BF16.F32.PACK_AB R3, RZ, R3 ;  /* 0x00000003ff03723e */ /* 0x000fc800000010ff */
[----:B------:R-:W-:Y:S02]  /*11950*/  PRMT R12, R3, 0x7610, R12 ;  /* 0x00007610030c7816 */ /* 0x000fe4000000000c */
[----:B------:R-:W2:Y:S01]  /*11960*/  LDL.LU R3, [R1+0x90] ;  /* 0x0000900001037983 */ /* 0x000ea20000300800 */
[----:B------:R-:W-:-:S13]  /*11970*/  ISETP.GT.AND P4, PT, R0, 0x40, P3 ;  /* 0x000000400000780c */ /* 0x000fda0001f84270 */
[----:B------:R0:W-:Y:S01]  /*11980*/  @P4 STG.E.U16 desc[UR36][R4.64+0x80], R10 ;  /* 0x0000800a04004986 */ /* 0x0001e2000c101524 */
[----:B--2---:R-:W-:-:S05]  /*11990*/  FMUL R3, R3, R2 ;  /* 0x0000000203037220 */ /* 0x004fca0000400000 */
[----:B0-----:R-:W-:Y:S02]  /*119a0*/  F2FP.BF16.F32.PACK_AB R10, RZ, R3 ;  /* 0x00000003ff0a723e */ /* 0x001fe400000010ff */
[----:B------:R-:W2:Y:S01]  /*119b0*/  LDL.LU R3, [R1+0x98] ;  /* 0x0000980001037983 */ /* 0x000ea20000300800 */
[C---:B------:R-:W-:Y:S02]  /*119c0*/  ISETP.GT.AND P5, PT, R0.reuse, 0x41, P3 ;  /* 0x000000410000780c */ /* 0x040fe40001fa4270 */
[C---:B------:R-:W-:Y:S01]  /*119d0*/  ISETP.GT.AND P0, PT, R0.reuse, 0x40, P2 ;  /* 0x000000400000780c */ /* 0x040fe20001704270 */
[-C--:B---3--:R-:W-:Y:S01]  /*119e0*/  FMUL R9, R9, R2.reuse ;  /* 0x0000000209097220 */ /* 0x088fe20000400000 */
[C---:B------:R-:W-:Y:S01]  /*119f0*/  ISETP.GT.AND P1, PT, R0.reuse, 0x41, P2 ;  /* 0x000000410000780c */ /* 0x040fe20001724270 */
[----:B------:R-:W-:Y:S01]  /*11a00*/  FMUL R11, R11, R2 ;  /* 0x000000020b0b7220 */ /* 0x000fe20000400000 */
[----:B------:R-:W-:Y:S02]  /*11a10*/  ISETP.GT.AND P4, PT, R0, 0x48, P3 ;  /* 0x000000480000780c */ /* 0x000fe40001f84270 */
[----:B------:R-:W-:-:S05]  /*11a20*/  F2FP.BF16.F32.PACK_AB R9, RZ, R9 ;  /* 0x00000009ff09723e */ /* 0x000fca00000010ff */
[----:B------:R0:W-:Y:S01]  /*11a30*/  @P5 STG.E.U16 desc[UR36][R4.64+0x82], R8 ;  /* 0x0000820804005986 */ /* 0x0001e2000c101524 */
[----:B------:R-:W-:-:S03]  /*11a40*/  ISETP.GT.AND P5, PT, R0, 0x49, P3 ;  /* 0x000000490000780c */ /* 0x000fc60001fa4270 */
[----:B------:R1:W-:Y:S01]  /*11a50*/  @P0 STG.E.U16 desc[UR36][R6.64+0x80], R12 ;  /* 0x0000800c06000986 */ /* 0x0003e2000c101524 */
[----:B------:R-:W-:Y:S02]  /*11a60*/  ISETP.GT.AND P0, PT, R0, 0x48, P2 ;  /* 0x000000480000780c */ /* 0x000fe40001704270 */
[----:B------:R-:W-:Y:S02]  /*11a70*/  F2FP.BF16.F32.PACK_AB R11, RZ, R11 ;  /* 0x0000000bff0b723e */ /* 0x000fe400000010ff */
[----:B0-----:R-:W-:-:S03]  /*11a80*/  PRMT R8, R10, 0x7610, R8 ;  /* 0x000076100a087816 */ /* 0x001fc60000000008 */
[----:B------:R-:W-:Y:S01]  /*11a90*/  @P1 STG.E.U16 desc[UR36][R6.64+0x82], R11 ;  /* 0x0000820b06001986 */ /* 0x000fe2000c101524 */
[----:B-1----:R-:W-:Y:S02]  /*11aa0*/  PRMT R12, R9, 0x7610, R12 ;  /* 0x00007610090c7816 */ /* 0x002fe4000000000c */
[C---:B------:R-:W-:Y:S01]  /*11ab0*/  ISETP.GT.AND P1, PT, R0.reuse, 0x49, P2 ;  /* 0x000000490000780c */ /* 0x040fe20001724270 */
[----:B------:R0:W-:Y:S01]  /*11ac0*/  @P4 STG.E.U16 desc[UR36][R4.64+0x90], R8 ;  /* 0x0000900804004986 */ /* 0x0001e2000c101524 */
[----:B------:R-:W-:-:S03]  /*11ad0*/  ISETP.GT.AND P4, PT, R0, 0x50, P3 ;  /* 0x000000500000780c */ /* 0x000fc60001f84270 */
[----:B------:R1:W-:Y:S01]  /*11ae0*/  @P5 STG.E.U16 desc[UR36][R4.64+0x92], R12 ;  /* 0x0000920c04005986 */ /* 0x0003e2000c101524 */
[----:B0-----:R-:W-:Y:S01]  /*11af0*/  FMUL R8, R233, R2 ;  /* 0x00000002e9087220 */ /* 0x001fe20000400000 */
[----:B------:R-:W-:-:S04]  /*11b00*/  ISETP.GT.AND P5, PT, R0, 0x51, P3 ;  /* 0x000000510000780c */ /* 0x000fc80001fa4270 */
[----:B------:R-:W-:-:S04]  /*11b10*/  F2FP.BF16.F32.PACK_AB R8, RZ, R8 ;  /* 0x00000008ff08723e */ /* 0x000fc800000010ff */
[----:B-1----:R-:W-:Y:S02]  /*11b20*/  PRMT R12, R8, 0x7610, R12 ;  /* 0x00007610080c7816 */ /* 0x002fe4000000000c */
[----:B------:R-:W-:Y:S01]  /*11b30*/  ISETP.GT.AND P6, PT, R0, 0x71, P3 ;  /* 0x000000710000780c */ /* 0x000fe20001fc4270 */
[----:B--2---:R-:W-:-:S05]  /*11b40*/  FMUL R3, R3, R2 ;  /* 0x0000000203037220 */ /* 0x004fca0000400000 */
[----:B------:R-:W-:Y:S01]  /*11b50*/  F2FP.BF16.F32.PACK_AB R10, RZ, R3 ;  /* 0x00000003ff0a723e */ /* 0x000fe200000010ff */
[----:B------:R-:W-:-:S05]  /*11b60*/  FMUL R3, R235, R2 ;  /* 0x00000002eb037220 */ /* 0x000fca0000400000 */
[----:B------:R-:W-:Y:S01]  /*11b70*/  F2FP.BF16.F32.PACK_AB R9, RZ, R3 ;  /* 0x00000003ff09723e */ /* 0x000fe200000010ff */
[-C--:B------:R-:W-:Y:S01]  /*11b80*/  FMUL R3, R234, R2.reuse ;  /* 0x00000002ea037220 */ /* 0x080fe20000400000 */
[----:B------:R0:W-:Y:S04]  /*11b90*/  @P0 STG.E.U16 desc[UR36][R6.64+0x90], R10 ;  /* 0x0000900a06000986 */ /* 0x0001e8000c101524 */
[----:B------:R-:W-:Y:S02]  /*11ba0*/  F2FP.BF16.F32.PACK_AB R3, RZ, R3 ;  /* 0x00000003ff03723e */ /* 0x000fe400000010ff */
[----:B------:R-:W-:Y:S01]  /*11bb0*/  PRMT R11, R9, 0x7610, R11 ;  /* 0x00007610090b7816 */ /* 0x000fe2000000000b */
[-C--:B------:R-:W-:Y:S01]  /*11bc0*/  FMUL R9, R232, R2.reuse ;  /* 0x00000002e8097220 */ /* 0x080fe20000400000 */
[----:B0-----:R-:W-:Y:S01]  /*11bd0*/  PRMT R10, R3, 0x7610, R10 ;  /* 0x00007610030a7816 */ /* 0x001fe2000000000a */
[----:B------:R-:W-:-:S02]  /*11be0*/  FMUL R3, R231, R2 ;  /* 0x00000002e7037220 */ /* 0x000fc40000400000 */
[----:B------:R0:W-:Y:S01]  /*11bf0*/  @P1 STG.E.U16 desc[UR36][R6.64+0x92], R11 ;  /* 0x0000920b06001986 */ /* 0x0001e2000c101524 */
[----:B------:R-:W-:Y:S02]  /*11c00*/  ISETP.GT.AND P1, PT, R0, 0x50, P2 ;  /* 0x000000500000780c */ /* 0x000fe40001724270 */
[----:B------:R-:W-:Y:S02]  /*11c10*/  F2FP.BF16.F32.PACK_AB R9, RZ, R9 ;  /* 0x00000009ff09723e */ /* 0x000fe400000010ff */
[----:B------:R-:W-:Y:S01]  /*11c20*/  F2FP.BF16.F32.PACK_AB R8, RZ, R3 ;  /* 0x00000003ff08723e */ /* 0x000fe200000010ff */
[----:B------:R-:W-:Y:S01]  /*11c30*/  FMUL R3, R230, R2 ;  /* 0x00000002e6037220 */ /* 0x000fe20000400000 */
[C---:B------:R-:W-:Y:S01]  /*11c40*/  ISETP.GT.AND P0, PT, R0.reuse, 0x51, P2 ;  /* 0x000000510000780c */ /* 0x040fe20001704270 */
[----:B------:R1:W-:Y:S01]  /*11c50*/  @P4 STG.E.U16 desc[UR36][R4.64+0xa0], R10 ;  /* 0x0000a00a04004986 */ /* 0x0003e2000c101524 */
[----:B------:R-:W-:Y:S02]  /*11c60*/  ISETP.GT.AND P4, PT, R0, 0x58, P3 ;  /* 0x000000580000780c */ /* 0x000fe40001f84270 */
[----:B0-----:R-:W-:-:S02]  /*11c70*/  PRMT R11, R9, 0x7610, R11 ;  /* 0x00007610090b7816 */ /* 0x001fc4000000000b */
[----:B------:R-:W-:Y:S01]  /*11c80*/  F2FP.BF16.F32.PACK_AB R9, RZ, R3 ;  /* 0x00000003ff09723e */ /* 0x000fe200000010ff */
[-C--:B------:R-:W-:Y:S01]  /*11c90*/  FMUL R3, R228, R2.reuse ;  /* 0x00000002e4037220 */ /* 0x080fe20000400000 */
[----:B------:R-:W-:Y:S01]  /*11ca0*/  PRMT R13, R8, 0x7610, R13 ;  /* 0x00007610080d7816 */ /* 0x000fe2000000000d */
[----:B------:R-:W-:Y:S01]  /*11cb0*/  FMUL R8, R229, R2 ;  /* 0x00000002e5087220 */ /* 0x000fe20000400000 */
[----:B------:R-:W-:Y:S01]  /*11cc0*/  @P5 STG.E.U16 desc[UR36][R4.64+0xa2], R12 ;  /* 0x0000a20c04005986 */ /* 0x000fe2000c101524 */
[----:B------:R-:W-:Y:S02]  /*11cd0*/  ISETP.GT.AND P5, PT, R0, 0x59, P3 ;  /* 0x000000590000780c */ /* 0x000fe40001fa4270 */
[----:B------:R-:W-:Y:S01]  /*11ce0*/  F2FP.BF16.F32.PACK_AB R3, RZ, R3 ;  /* 0x00000003ff03723e */ /* 0x000fe200000010ff */
[----:B------:R0:W-:Y:S01]  /*11cf0*/  @P1 STG.E.U16 desc[UR36][R6.64+0xa0], R11 ;  /* 0x0000a00b06001986 */ /* 0x0001e2000c101524 */
[----:B-1----:R-:W-:Y:S01]  /*11d00*/  F2FP.BF16.F32.PACK_AB R10, RZ, R8 ;  /* 0x00000008ff0a723e */ /* 0x002fe200000010ff */
[----:B------:R-:W-:-:S02]  /*11d10*/  FMUL R8, R227, R2 ;  /* 0x00000002e3087220 */ /* 0x000fc40000400000 */
[----:B------:R-:W-:Y:S01]  /*11d20*/  @P0 STG.E.U16 desc[UR36][R6.64+0xa2], R13 ;  /* 0x0000a20d06000986 */ /* 0x000fe2000c101524 */
[C---:B------:R-:W-:Y:S02]  /*11d30*/  ISETP.GT.AND P0, PT, R0.reuse, 0x58, P2 ;  /* 0x000000580000780c */ /* 0x040fe40001704270 */
[C---:B------:R-:W-:Y:S01]  /*11d40*/  ISETP.GT.AND P1, PT, R0.reuse, 0x59, P2 ;  /* 0x000000590000780c */ /* 0x040fe20001724270 */
[----:B------:R1:W-:Y:S01]  /*11d50*/  @P4 STG.E.U16 desc[UR36][R4.64+0xb0], R9 ;  /* 0x0000b00904004986 */ /* 0x0003e2000c101524 */
[----:B------:R-:W-:Y:S02]  /*11d60*/  ISETP.GT.AND P4, PT, R0, 0x60, P3 ;  /* 0x000000600000780c */ /* 0x000fe40001f84270 */
[----:B0-----:R-:W-:Y:S01]  /*11d70*/  PRMT R11, R3, 0x7610, R11 ;  /* 0x00007610030b7816 */ /* 0x001fe2000000000b */
[----:B------:R-:W-:Y:S01]  /*11d80*/  FMUL R3, R226, R2 ;  /* 0x00000002e2037220 */ /* 0x000fe20000400000 */
[----:B------:R-:W-:Y:S01]  /*11d90*/  F2FP.BF16.F32.PACK_AB R8, RZ, R8 ;  /* 0x00000008ff08723e */ /* 0x000fe200000010ff */
[----:B------:R0:W-:Y:S03]  /*11da0*/  @P5 STG.E.U16 desc[UR36][R4.64+0xb2], R10 ;  /* 0x0000b20a04005986 */ /* 0x0001e6000c101524 */
[----:B-1----:R-:W-:Y:S01]  /*11db0*/  F2FP.BF16.F32.PACK_AB R9, RZ, R3 ;  /* 0x00000003ff09723e */ /* 0x002fe200000010ff */
[-C--:B------:R-:W-:Y:S01]  /*11dc0*/  FMUL R3, R225, R2.reuse ;  /* 0x00000002e1037220 */ /* 0x080fe20000400000 */
[----:B------:R-:W-:Y:S01]  /*11dd0*/  PRMT R12, R8, 0x7610, R12 ;  /* 0x00007610080c7816 */ /* 0x000fe2000000000c */
[----:B------:R-:W-:Y:S01]  /*11de0*/  FMUL R8, R224, R2 ;  /* 0x00000002e0087220 */ /* 0x000fe20000400000 */
[----:B------:R1:W-:Y:S01]  /*11df0*/  @P0 STG.E.U16 desc[UR36][R6.64+0xb0], R11 ;  /* 0x0000b00b06000986 */ /* 0x0003e2000c101524 */
[----:B0-----:R-:W-:-:S02]  /*11e00*/  PRMT R10, R9, 0x7610, R10 ;  /* 0x00007610090a7816 */ /* 0x001fc4000000000a */
[----:B------:R-:W-:Y:S01]  /*11e10*/  F2FP.BF16.F32.PACK_AB R3, RZ, R3 ;  /* 0x00000003ff03723e */ /* 0x000fe200000010ff */
[----:B------:R0:W-:Y:S01]  /*11e20*/  @P1 STG.E.U16 desc[UR36][R6.64+0xb2], R12 ;  /* 0x0000b20c06001986 */ /* 0x0001e2000c101524 */
[C---:B------:R-:W-:Y:S01]  /*11e30*/  ISETP.GT.AND P5, PT, R0.reuse, 0x61, P3 ;  /* 0x000000610000780c */ /* 0x040fe20001fa4270 */
[-C--:B------:R-:W-:Y:S01]  /*11e40*/  FMUL R9, R223, R2.reuse ;  /* 0x00000002df097220 */ /* 0x080fe20000400000 */
[C---:B------:R-:W-:Y:S01]  /*11e50*/  ISETP.GT.AND P1, PT, R0.reuse, 0x60, P2 ;  /* 0x000000600000780c */ /* 0x040fe20001724270 */
[----:B------:R-:W-:Y:S01]  /*11e60*/  @P4 STG.E.U16 desc[UR36][R4.64+0xc0], R10 ;  /* 0x0000c00a04004986 */ /* 0x000fe2000c101524 */
[----:B------:R-:W-:Y:S02]  /*11e70*/  ISETP.GT.AND P4, PT, R0, 0x61, P2 ;  /* 0x000000610000780c */ /* 0x000fe40001784270 */
[----:B-1----:R-:W-:Y:S01]  /*11e80*/  PRMT R11, R3, 0x7610, R11 ;  /* 0x00007610030b7816 */ /* 0x002fe2000000000b */
[----:B------:R-:W-:Y:S01]  /*11e90*/  FMUL R3, R222, R2 ;  /* 0x00000002de037220 */ /* 0x000fe20000400000 */
[----:B------:R-:W-:-:S02]  /*11ea0*/  F2FP.BF16.F32.PACK_AB R8, RZ, R8 ;  /* 0x00000008ff08723e */ /* 0x000fc400000010ff */
[----:B------:R-:W-:Y:S02]  /*11eb0*/  F2FP.BF16.F32.PACK_AB R9, RZ, R9 ;  /* 0x00000009ff09723e */ /* 0x000fe400000010ff */
[----:B0-----:R-:W-:Y:S02]  /*11ec0*/  PRMT R12, R8, 0x7610, R12 ;  /* 0x00007610080c7816 */ /* 0x001fe4000000000c */
[----:B------:R-:W-:Y:S01]  /*11ed0*/  F2FP.BF16.F32.PACK_AB R8, RZ, R3 ;  /* 0x00000003ff08723e */ /* 0x000fe200000010ff */
[-C--:B------:R-:W-:Y:S01]  /*11ee0*/  FMUL R3, R221, R2.reuse ;  /* 0x00000002dd037220 */ /* 0x080fe20000400000 */
[----:B------:R-:W-:Y:S01]  /*11ef0*/  PRMT R13, R9, 0x7610, R13 ;  /* 0x00007610090d7816 */ /* 0x000fe2000000000d */
[----:B------:R0:W-:Y:S01]  /*11f00*/  @P5 STG.E.U16 desc[UR36][R4.64+0xc2], R11 ;  /* 0x0000c20b04005986 */ /* 0x0001e2000c101524 */
[----:B------:R-:W-:Y:S02]  /*11f10*/  ISETP.GT.AND P0, PT, R0, 0x68, P3 ;  /* 0x000000680000780c */ /* 0x000fe40001f04270 */
[----:B------:R-:W-:Y:S01]  /*11f20*/  F2FP.BF16.F32.PACK_AB R9, RZ, R3 ;  /* 0x00000003ff09723e */ /* 0x000fe200000010ff */
[----:B------:R1:W-:Y:S01]  /*11f30*/  @P1 STG.E.U16 desc[UR36][R6.64+0xc0], R12 ;  /* 0x0000c00c06001986 */ /* 0x0003e2000c101524 */
[----:B------:R-:W-:-:S03]  /*11f40*/  FMUL R3, R219, R2 ;  /* 0x00000002db037220 */ /* 0x000fc60000400000 */
[----:B------:R-:W-:Y:S01]  /*11f50*/  @P4 STG.E.U16 desc[UR36][R6.64+0xc2], R13 ;  /* 0x0000c20d06004986 */ /* 0x000fe2000c101524 */
[----:B------:R-:W-:Y:S02]  /*11f60*/  ISETP.GT.AND P4, PT, R0, 0x69, P3 ;  /* 0x000000690000780c */ /* 0x000fe40001f84270 */
[----:B------:R-:W-:Y:S01]  /*11f70*/  PRMT R14, R8, 0x7610, R14 ;  /* 0x00007610080e7816 */ /* 0x000fe2000000000e */
[-C--:B------:R-:W-:Y:S01]  /*11f80*/  FMUL R8, R220, R2.reuse ;  /* 0x00000002dc087220 */ /* 0x080fe20000400000 */
[----:B------:R-:W-:Y:S02]  /*11f90*/  F2FP.BF16.F32.PACK_AB R3, RZ, R3 ;  /* 0x00000003ff03723e */ /* 0x000fe400000010ff */
[----:B------:R-:W-:Y:S01]  /*11fa0*/  ISETP.GT.AND P1, PT, R0, 0x68, P2 ;  /* 0x000000680000780c */ /* 0x000fe20001724270 */
[----:B------:R-:W-:Y:S01]  /*11fb0*/  @P0 STG.E.U16 desc[UR36][R4.64+0xd0], R14 ;  /* 0x0000d00e04000986 */ /* 0x000fe2000c101524 */
[----:B0-----:R-:W-:Y:S01]  /*11fc0*/  PRMT R11, R3, 0x7610, R11 ;  /* 0x00007610030b7816 */ /* 0x001fe2000000000b */
[----:B------:R-:W-:Y:S01]  /*11fd0*/  FMUL R3, R217, R2 ;  /* 0x00000002d9037220 */ /* 0x000fe20000400000 */
[----:B------:R-:W-:Y:S01]  /*11fe0*/  F2FP.BF16.F32.PACK_AB R10, RZ, R8 ;  /* 0x00000008ff0a723e */ /* 0x000fe200000010ff */
[----:B------:R-:W-:Y:S01]  /*11ff0*/  FMUL R8, R218, R2 ;  /* 0x00000002da087220 */ /* 0x000fe20000400000 */
[C---:B------:R-:W-:Y:S01]  /*12000*/  ISETP.GT.AND P0, PT, R0.reuse, 0x69, P2 ;  /* 0x000000690000780c */ /* 0x040fe20001704270 */
[----:B------:R0:W-:Y:S01]  /*12010*/  @P4 STG.E.U16 desc[UR36][R4.64+0xd2], R9 ;  /* 0x0000d20904004986 */ /* 0x0001e2000c101524 */
[----:B------:R-:W-:-:S02]  /*12020*/  ISETP.GT.AND P5, PT, R0, 0x70, P3 ;  /* 0x000000700000780c */ /* 0x000fc40001fa4270 */
[----:B------:R-:W-:-:S04]  /*12030*/  F2FP.BF16.F32.PACK_AB R8, RZ, R8 ;  /* 0x00000008ff08723e */ /* 0x000fc800000010ff */
[----:B-1----:R-:W-:Y:S02]  /*12040*/  PRMT R12, R8, 0x7610, R12 ;  /* 0x00007610080c7816 */ /* 0x002fe4000000000c */
[----:B0-----:R-:W-:Y:S01]  /*12050*/  F2FP.BF16.F32.PACK_AB R9, RZ, R3 ;  /* 0x00000003ff09723e */ /* 0x001fe200000010ff */
[-C--:B------:R-:W-:Y:S01]  /*12060*/  FMUL R3, R216, R2.reuse ;  /* 0x00000002d8037220 */ /* 0x080fe20000400000 */
[----:B------:R-:W-:Y:S01]  /*12070*/  FMUL R8, R215, R2 ;  /* 0x00000002d7087220 */ /* 0x000fe20000400000 */
[----:B------:R0:W-:Y:S03]  /*12080*/  @P1 STG.E.U16 desc[UR36][R6.64+0xd0], R10 ;  /* 0x0000d00a06001986 */ /* 0x0001e6000c101524 */
[----:B------:R-:W-:Y:S01]  /*12090*/  F2FP.BF16.F32.PACK_AB R3, RZ, R3 ;  /* 0x00000003ff03723e */ /* 0x000fe200000010ff */
[----:B------:R1:W-:Y:S01]  /*120a0*/  @P0 STG.E.U16 desc[UR36][R6.64+0xd2], R11 ;  /* 0x0000d20b06000986 */ /* 0x0003e2000c101524 */
[----:B------:R-:W-:-:S02]  /*120b0*/  ISETP.GT.AND P1, PT, R0, 0x70, P2 ;  /* 0x000000700000780c */ /* 0x000fc40001724270 */
[----:B------:R-:W-:Y:S01]  /*120c0*/  F2FP.BF16.F32.PACK_AB R8, RZ, R8 ;  /* 0x00000008ff08723e */ /* 0x000fe200000010ff */
[----:B------:R2:W-:Y:S01]  /*120d0*/  @P5 STG.E.U16 desc[UR36][R4.64+0xe0], R12 ;  /* 0x0000e00c04005986 */ /* 0x0005e2000c101524 */
[----:B0-----:R-:W-:Y:S01]  /*120e0*/  PRMT R10, R9, 0x7610, R10 ;  /* 0x00007610090a7816 */ /* 0x001fe2000000000a */
[-C--:B------:R-:W-:Y:S01]  /*120f0*/  FMUL R9, R214, R2.reuse ;  /* 0x00000002d6097220 */ /* 0x080fe20000400000 */
[----:B-1----:R-:W-:Y:S01]  /*12100*/  PRMT R11, R3, 0x7610, R11 ;  /* 0x00007610030b7816 */ /* 0x002fe2000000000b */
[----:B------:R-:W-:-:S03]  /*12110*/  FMUL R3, R213, R2 ;  /* 0x00000002d5037220 */ /* 0x000fc60000400000 */
[----:B------:R-:W-:Y:S02]  /*12120*/  F2FP.BF16.F32.PACK_AB R9, RZ, R9 ;  /* 0x00000009ff09723e */ /* 0x000fe400000010ff */
[----:B--2---:R-:W-:Y:S02]  /*12130*/  PRMT R12, R8, 0x7610, R12 ;  /* 0x00007610080c7816 */ /* 0x004fe4000000000c */
[----:B------:R-:W-:Y:S01]  /*12140*/  F2FP.BF16.F32.PACK_AB R8, RZ, R3 ;  /* 0x00000003ff08723e */ /* 0x000fe200000010ff */
[----:B------:R-:W-:Y:S01]  /*12150*/  FMUL R3, R212, R2 ;  /* 0x00000002d4037220 */ /* 0x000fe20000400000 */
[C---:B------:R-:W-:Y:S02]  /*12160*/  ISETP.GT.AND P4, PT, R0.reuse, 0x71, P2 ;  /* 0x000000710000780c */ /* 0x040fe40001784270 */
[----:B------:R-:W-:Y:S01]  /*12170*/  ISETP.GT.AND P5, PT, R0, 0x78, P3 ;  /* 0x000000780000780c */ /* 0x000fe20001fa4270 */
[----:B------:R0:W-:Y:S01]  /*12180*/  @P6 STG.E.U16 desc[UR36][R4.64+0xe2], R10 ;  /* 0x0000e20a04006986 */ /* 0x0001e2000c101524 */
[----:B------:R-:W-:-:S02]  /*12190*/  PRMT R13, R9, 0x7610, R13 ;  /* 0x00007610090d7816 */ /* 0x000fc4000000000d */
[----:B------:R-:W-:Y:S01]  /*121a0*/  F2FP.BF16.F32.PACK_AB R9, RZ, R3 ;  /* 0x00000003ff09723e */ /* 0x000fe200000010ff */
[----:B------:R1:W-:Y:S01]  /*121b0*/  @P1 STG.E.U16 desc[UR36][R6.64+0xe0], R11 ;  /* 0x0000e00b06001986 */ /* 0x0003e2000c101524 */
[----:B------:R-:W-:Y:S01]  /*121c0*/  ISETP.GT.AND P0, PT, R0, 0x79, P3 ;  /* 0x000000790000780c */ /* 0x000fe20001f04270 */
[-C--:B------:R-:W-:Y:S01]  /*121d0*/  FMUL R3, R210, R2.reuse ;  /* 0x00000002d2037220 */ /* 0x080fe20000400000 */
[----:B------:R-:W-:Y:S02]  /*121e0*/  ISETP.GT.AND P1, PT, R0, 0x78, P2 ;  /* 0x000000780000780c */ /* 0x000fe40001724270 */
[----:B------:R-:W-:Y:S01]  /*121f0*/  PRMT R14, R8, 0x7610, R14 ;  /* 0x00007610080e7816 */ /* 0x000fe2000000000e */
[----:B------:R-:W-:Y:S01]  /*12200*/  FMUL R8, R211, R2 ;  /* 0x00000002d3087220 */ /* 0x000fe20000400000 */
[----:B------:R-:W-:Y:S01]  /*12210*/  F2FP.BF16.F32.PACK_AB R3, RZ, R3 ;  /* 0x00000003ff03723e */ /* 0x000fe200000010ff */
[----:B------:R2:W-:Y:S01]  /*12220*/  @P4 STG.E.U16 desc[UR36][R6.64+0xe2], R12 ;  /* 0x0000e20c06004986 */ /* 0x0005e2000c101524 */
[----:B------:R-:W-:-:S02]  /*12230*/  ISETP.GT.AND P4, PT, R0, 0x79, P2 ;  /* 0x000000790000780c */ /* 0x000fc40001784270 */
[----:B0-----:R-:W-:Y:S01]  /*12240*/  F2FP.BF16.F32.PACK_AB R10, RZ, R8 ;  /* 0x00000008ff0a723e */ /* 0x001fe200000010ff */
[----:B------:R-:W-:Y:S01]  /*12250*/  @P5 STG.E.U16 desc[UR36][R4.64+0xf0], R13 ;  /* 0x0000f00d04005986 */ /* 0x000fe2000c101524 */
[----:B-1----:R-:W-:Y:S01]  /*12260*/  PRMT R11, R3, 0x7610, R11 ;  /* 0x00007610030b7816 */ /* 0x002fe2000000000b */
[-C--:B------:R-:W-:Y:S01]  /*12270*/  FMUL R3, R208, R2.reuse ;  /* 0x00000002d0037220 */ /* 0x080fe20000400000 */
[----:B------:R-:W-:Y:S01]  /*12280*/  FMUL R8, R209, R2 ;  /* 0x00000002d1087220 */ /* 0x000fe20000400000 */
[C---:B------:R-:W-:Y:S01]  /*12290*/  ISETP.GT.AND P5, PT, R0.reuse, 0x80, P3 ;  /* 0x000000800000780c */ /* 0x040fe20001fa4270 */
[----:B------:R-:W-:Y:S01]  /*122a0*/  @P0 STG.E.U16 desc[UR36][R4.64+0xf2], R14 ;  /* 0x0000f20e04000986 */ /* 0x000fe2000c101524 */
[----:B------:R-:W-:-:S03]  /*122b0*/  ISETP.GT.AND P6, PT, R0, 0x81, P3 ;  /* 0x000000810000780c */ /* 0x000fc60001fc4270 */
[----:B------:R0:W-:Y:S01]  /*122c0*/  @P1 STG.E.U16 desc[UR36][R6.64+0xf0], R9 ;  /* 0x0000f00906001986 */ /* 0x0001e2000c101524 */
[----:B------:R-:W-:-:S04]  /*122d0*/  F2FP.BF16.F32.PACK_AB R8, RZ, R8 ;  /* 0x00000008ff08723e */ /* 0x000fc800000010ff */
[----:B--2---:R-:W-:Y:S01]  /*122e0*/  PRMT R12, R8, 0x7610, R12 ;  /* 0x00007610080c7816 */ /* 0x004fe2000000000c */
[-C--:B------:R-:W-:Y:S01]  /*122f0*/  FMUL R8, R206, R2.reuse ;  /* 0x00000002ce087220 */ /* 0x080fe20000400000 */
[----:B0-----:R-:W-:Y:S01]  /*12300*/  F2FP.BF16.F32.PACK_AB R9, RZ, R3 ;  /* 0x00000003ff09723e */ /* 0x001fe200000010ff */
[----:B------:R-:W-:Y:S01]  /*12310*/  FMUL R3, R207, R2 ;  /* 0x00000002cf037220 */ /* 0x000fe20000400000 */
[----:B------:R0:W-:Y:S01]  /*12320*/  @P4 STG.E.U16 desc[UR36][R6.64+0xf2], R10 ;  /* 0x0000f20a06004986 */ /* 0x0001e2000c101524 */
[----:B------:R-:W-:-:S03]  /*12330*/  ISETP.GT.AND P0, PT, R0, 0x80, P2 ;  /* 0x000000800000780c */ /* 0x000fc60001704270 */
[----:B------:R-:W-:Y:S01]  /*12340*/  F2FP.BF16.F32.PACK_AB R3, RZ, R3 ;  /* 0x00000003ff03723e */ /* 0x000fe200000010ff */
[----:B------:R1:W-:Y:S01]  /*12350*/  @P5 STG.E.U16 desc[UR36][R4.64+0x100], R11 ;  /* 0x0001000b04005986 */ /* 0x0003e2000c101524 */
[----:B------:R-:W-:Y:S02]  /*12360*/  ISETP.GT.AND P1, PT, R0, 0x81, P2 ;  /* 0x000000810000780c */ /* 0x000fe40001724270 */
[----:B------:R-:W-:Y:S01]  /*12370*/  F2FP.BF16.F32.PACK_AB R8, RZ, R8 ;  /* 0x00000008ff08723e */ /* 0x000fe200000010ff */
[----:B------:R2:W-:Y:S01]  /*12380*/  @P6 STG.E.U16 desc[UR36][R4.64+0x102], R12 ;  /* 0x0001020c04006986 */ /* 0x0005e2000c101524 */
[----:B0-----:R-:W-:Y:S01]  /*12390*/  PRMT R10, R9, 0x7610, R10 ;  /* 0x00007610090a7816 */ /* 0x001fe2000000000a */
[-C--:B------:R-:W-:Y:S01]  /*123a0*/  FMUL R9, R205, R2.reuse ;  /* 0x00000002cd097220 */ /* 0x080fe20000400000 */
[----:B-1----:R-:W-:Y:S01]  /*123b0*/  PRMT R11, R3, 0x7610, R11 ;  /* 0x00007610030b7816 */ /* 0x002fe2000000000b */
[----:B------:R-:W-:Y:S01]  /*123c0*/  FMUL R3, R204, R2 ;  /* 0x00000002cc037220 */ /* 0x000fe20000400000 */
[----:B------:R-:W-:-:S02]  /*123d0*/  ISETP.GT.AND P4, PT, R0, 0x88, P3 ;  /* 0x000000880000780c */ /* 0x000fc40001f84270 */
[----:B--2---:R-:W-:Y:S02]  /*123e0*/  PRMT R12, R8, 0x7610, R12 ;  /* 0x00007610080c7816 */ /* 0x004fe4000000000c */
[----:B------:R-:W-:Y:S01]  /*123f0*/  F2FP.BF16.F32.PACK_AB R8, RZ, R3 ;  /* 0x00000003ff08723e */ /* 0x000fe200000010ff */
[-C--:B------:R-:W-:Y:S01]  /*12400*/  FMUL R3, R203, R2.reuse ;  /* 0x00000002cb037220 */ /* 0x080fe20000400000 */
[----:B------:R-:W-:Y:S02]  /*12410*/  F2FP.BF16.F32.PACK_AB R9, RZ, R9 ;  /* 0x00000009ff09723e */ /* 0x000fe400000010ff */
[C---:B------:R-:W-:Y:S01]  /*12420*/  ISETP.GT.AND P5, PT, R0.reuse, 0x89, P3 ;  /* 0x000000890000780c */ /* 0x040fe20001fa4270 */
[----:B------:R0:W-:Y:S01]  /*12430*/  @P0 STG.E.U16 desc[UR36][R6.64+0x100], R10 ;  /* 0x0001000a06000986 */ /* 0x0001e2000c101524 */
[----:B------:R-:W-:Y:S02]  /*12440*/  PRMT R13, R9, 0x7610, R13 ;  /* 0x00007610090d7816 */ /* 0x000fe4000000000d */
[----:B------:R-:W-:Y:S01]  /*12450*/  F2FP.BF16.F32.PACK_AB R9, RZ, R3 ;  /* 0x00000003ff09723e */ /* 0x000fe200000010ff */
[----:B------:R1:W-:Y:S01]  /*12460*/  @P1 STG.E.U16 desc[UR36][R6.64+0x102], R11 ;  /* 0x0001020b06001986 */ /* 0x0003e2000c101524 */
[C---:B------:R-:W-:Y:S01]  /*12470*/  ISETP.GT.AND P0, PT, R0.reuse, 0x88, P2 ;  /* 0x000000880000780c */ /* 0x040fe20001704270 */
[----:B------:R-:W-:Y:S01]  /*12480*/  FMUL R3, R201, R2 ;  /* 0x00000002c9037220 */ /* 0x000fe20000400000 */
[----:B------:R-:W-:-:S02]  /*12490*/  ISETP.GT.AND P1, PT, R0, 0x89, P2 ;  /* 0x000000890000780c */ /* 0x000fc40001724270 */
[----:B------:R-:W-:Y:S01]  /*124a0*/  PRMT R14, R8, 0x7610, R14 ;  /* 0x00007610080e7816 */ /* 0x000fe2000000000e */
[----:B------:R-:W-:Y:S01]  /*124b0*/  FMUL R8, R202, R2 ;  /* 0x00000002ca087220 */ /* 0x000fe20000400000 */
[----:B------:R-:W-:Y:S01]  /*124c0*/  F2FP.BF16.F32.PACK_AB R3, RZ, R3 ;  /* 0x00000003ff03723e */ /* 0x000fe200000010ff */
[----:B------:R2:W-:Y:S01]  /*124d0*/  @P4 STG.E.U16 desc[UR36][R4.64+0x110], R12 ;  /* 0x0001100c04004986 */ /* 0x0005e2000c101524 */
[----:B------:R-:W-:Y:S02]  /*124e0*/  ISETP.GT.AND P4, PT, R0, 0x90, P3 ;  /* 0x000000900000780c */ /* 0x000fe40001f84270 */
        /* <DEDUP_REMOVED lines=9> */
[----:B------:R-:W-:Y:S02]  /*12580*/  F2FP.BF16.F32.PACK_AB R8, RZ, R8 ;  /* 0x00000008ff08723e */ /* 0x000fe400000010ff */
[----:B------:R-:W-:Y:S01]  /*12590*/  ISETP.GT.AND P1, PT, R0, 0x91, P2 ;  /* 0x000000910000780c */ /* 0x000fe20001724270 */
[----:B------:R1:W-:Y:S01]  /*125a0*/  @P4 STG.E.U16 desc[UR36][R4.64+0x120], R10 ;  /* 0x0001200a04004986 */ /* 0x0003e2000c101524 */
[----:B--2---:R-:W-:Y:S01]  /*125b0*/  PRMT R12, R8, 0x7610, R12 ;  /* 0x00007610080c7816 */ /* 0x004fe2000000000c */
[-C--:B------:R-:W-:Y:S01]  /*125c0*/  FMUL R8, R197, R2.reuse ;  /* 0x00000002c5087220 */ /* 0x080fe20000400000 */
[----:B0-----:R-:W-:Y:S01]  /*125d0*/  F2FP.BF16.F32.PACK_AB R9, RZ, R3 ;  /* 0x00000003ff09723e */ /* 0x001fe200000010ff */
[----:B------:R-:W-:Y:S01]  /*125e0*/  FMUL R3, R198, R2 ;  /* 0x00000002c6037220 */ /* 0x000fe20000400000 */
[----:B------:R-:W-:Y:S01]  /*125f0*/  ISETP.GT.AND P4, PT, R0, 0x98, P3 ;  /* 0x000000980000780c */ /* 0x000fe20001f84270 */
[----:B------:R0:W-:Y:S03]  /*12600*/  @P5 STG.E.U16 desc[UR36][R4.64+0x122], R11 ;  /* 0x0001220b04005986 */ /* 0x0001e6000c101524 */
[----:B------:R-:W-:-:S02]  /*12610*/  F2FP.BF16.F32.PACK_AB R3, RZ, R3 ;  /* 0x00000003ff03723e */ /* 0x000fc400000010ff */
[----:B-1----:R-:W-:Y:S01]  /*12620*/  PRMT R10, R9, 0x7610, R10 ;  /* 0x00007610090a7816 */ /* 0x002fe2000000000a */
[----:B------:R-:W-:Y:S01]  /*12630*/  FMUL R9, R196, R2 ;  /* 0x00000002c4097220 */ /* 0x000fe20000400000 */
[----:B------:R-:W-:Y:S01]  /*12640*/  F2FP.BF16.F32.PACK_AB R8, RZ, R8 ;  /* 0x00000008ff08723e */ /* 0x000fe200000010ff */
[----:B------:R1:W-:Y:S01]  /*12650*/  @P0 STG.E.U16 desc[UR36][R6.64+0x120], R12 ;  /* 0x0001200c06000986 */ /* 0x0003e2000c101524 */
[----:B0-----:R-:W-:Y:S01]  /*12660*/  PRMT R11, R3, 0x7610, R11 ;  /* 0x00007610030b7816 */ /* 0x001fe2000000000b */
[----:B------:R-:W-:Y:S01]  /*12670*/  FMUL R3, R195, R2 ;  /* 0x00000002c3037220 */ /* 0x000fe20000400000 */
[C---:B------:R-:W-:Y:S01]  /*12680*/  ISETP.GT.AND P5, PT, R0.reuse, 0x99, P3 ;  /* 0x000000990000780c */ /* 0x040fe20001fa4270 */
[----:B------:R0:W-:Y:S01]  /*12690*/  @P1 STG.E.U16 desc[UR36][R6.64+0x122], R10 ;  /* 0x0001220a06001986 */ /* 0x0001e2000c101524 */
[----:B------:R-:W-:Y:S02]  /*126a0*/  ISETP.GT.AND P1, PT, R0, 0x98, P2 ;  /* 0x000000980000780c */ /* 0x000fe40001724270 */
[----:B------:R-:W-:-:S02]  /*126b0*/  F2FP.BF16.F32.PACK_AB R9, RZ, R9 ;  /* 0x00000009ff09723e */ /* 0x000fc400000010ff */
[----:B-1----:R-:W-:Y:S02]  /*126c0*/  PRMT R12, R8, 0x7610, R12 ;  /* 0x00007610080c7816 */ /* 0x002fe4000000000c */
[----:B------:R-:W-:Y:S01]  /*126d0*/  F2FP.BF16.F32.PACK_AB R8, RZ, R3 ;  /* 0x00000003ff08723e */ /* 0x000fe200000010ff */
[-C--:B------:R-:W-:Y:S01]  /*126e0*/  FMUL R3, R194, R2.reuse ;  /* 0x00000002c2037220 */ /* 0x080fe20000400000 */
[C---:B------:R-:W-:Y:S01]  /*126f0*/  ISETP.GT.AND P0, PT, R0.reuse, 0x99, P2 ;  /* 0x000000990000780c */ /* 0x040fe20001704270 */
[----:B------:R1:W-:Y:S01]  /*12700*/  @P4 STG.E.U16 desc[UR36][R4.64+0x130], R11 ;  /* 0x0001300b04004986 */ /* 0x0003e2000c101524 */
[----:B------:R-:W-:Y:S02]  /*12710*/  ISETP.GT.AND P4, PT, R0, 0xa0, P3 ;  /* 0x000000a00000780c */ /* 0x000fe40001f84270 */
[----:B------:R-:W-:Y:S02]  /*12720*/  PRMT R13, R9, 0x7610, R13 ;  /* 0x00007610090d7816 */ /* 0x000fe4000000000d */
[----:B------:R-:W-:Y:S01]  /*12730*/  F2FP.BF16.F32.PACK_AB R9, RZ, R3 ;  /* 0x00000003ff09723e */ /* 0x000fe200000010ff */
[-C--:B------:R-:W-:Y:S01]  /*12740*/  FMUL R3, R192, R2.reuse ;  /* 0x00000002c0037220 */ /* 0x080fe20000400000 */
[----:B------:R-:W-:Y:S01]  /*12750*/  PRMT R14, R8, 0x7610, R14 ;  /* 0x00007610080e7816 */ /* 0x000fe2000000000e */
[----:B------:R-:W-:Y:S01]  /*12760*/  FMUL R8, R193, R2 ;  /* 0x00000002c1087220 */ /* 0x000fe20000400000 */
[----:B------:R2:W-:Y:S01]  /*12770*/  @P5 STG.E.U16 desc[UR36][R4.64+0x132], R12 ;  /* 0x0001320c04005986 */ /* 0x0005e2000c101524 */
[----:B------:R-:W-:-:S02]  /*12780*/  ISETP.GT.AND P5, PT, R0, 0xa1, P3 ;  /* 0x000000a10000780c */ /* 0x000fc40001fa4270 */
[----:B------:R-:W-:Y:S01]  /*12790*/  F2FP.BF16.F32.PACK_AB R3, RZ, R3 ;  /* 0x00000003ff03723e */ /* 0x000fe200000010ff */
[----:B------:R-:W-:Y:S01]  /*127a0*/  @P1 STG.E.U16 desc[UR36][R6.64+0x130], R13 ;  /* 0x0001300d06001986 */ /* 0x000fe2000c101524 */
[----:B0-----:R-:W-:Y:S01]  /*127b0*/  F2FP.BF16.F32.PACK_AB R10, RZ, R8 ;  /* 0x00000008ff0a723e */ /* 0x001fe200000010ff */
[-C--:B------:R-:W-:Y:S01]  /*127c0*/  FMUL R8, R191, R2.reuse ;  /* 0x00000002bf087220 */ /* 0x080fe20000400000 */
[----:B-1----:R-:W-:Y:S01]  /*127d0*/  PRMT R11, R3, 0x7610, R11 ;  /* 0x00007610030b7816 */ /* 0x002fe2000000000b */
[----:B------:R-:W-:Y:S01]  /*127e0*/  @P0 STG.E.U16 desc[UR36][R6.64+0x132], R14 ;  /* 0x0001320e06000986 */ /* 0x000fe2000c101524 */
[----:B------:R-:W-:Y:S01]  /*127f0*/  ISETP.GT.AND P0, PT, R0, 0xa0, P2 ;  /* 0x000000a00000780c */ /* 0x000fe20001704270 */
[----:B------:R-:W-:Y:S01]  /*12800*/  FMUL R3, R190, R2 ;  /* 0x00000002be037220 */ /* 0x000fe20000400000 */
[C---:B------:R-:W-:Y:S01]  /*12810*/  ISETP.GT.AND P1, PT, R0.reuse, 0xa1, P2 ;  /* 0x000000a10000780c */ /* 0x040fe20001724270 */
[----:B------:R0:W-:Y:S01]  /*12820*/  @P4 STG.E.U16 desc[UR36][R4.64+0x140], R9 ;  /* 0x0001400904004986 */ /* 0x0001e2000c101524 */
[----:B------:R-:W-:-:S02]  /*12830*/  ISETP.GT.AND P4, PT, R0, 0xa8, P3 ;  /* 0x000000a80000780c */ /* 0x000fc40001f84270 */
[----:B------:R-:W-:Y:S01]  /*12840*/  F2FP.BF16.F32.PACK_AB R8, RZ, R8 ;  /* 0x00000008ff08723e */ /* 0x000fe200000010ff */
[----:B------:R1:W-:Y:S03]  /*12850*/  @P5 STG.E.U16 desc[UR36][R4.64+0x142], R10 ;  /* 0x0001420a04005986 */ /* 0x0003e6000c101524 */
[----:B--2---:R-:W-:Y:S02]  /*12860*/  PRMT R12, R8, 0x7610, R12 ;  /* 0x00007610080c7816 */ /* 0x004fe4000000000c */
[----:B0-----:R-:W-:Y:S01]  /*12870*/  F2FP.BF16.F32.PACK_AB R9, RZ, R3 ;  /* 0x00000003ff09723e */ /* 0x001fe200000010ff */
[-C--:B------:R-:W-:Y:S01]  /*12880*/  FMUL R3, R189, R2.reuse ;  /* 0x00000002bd037220 */ /* 0x080fe20000400000 */
[-C--:B------:R-:W-:Y:S02]  /*12890*/  FMUL R8, R188, R2.reuse ;  /* 0x00000002bc087220 */ /* 0x080fe40000400000 */
[----:B-1----:R-:W-:Y:S01]  /*128a0*/  PRMT R10, R9, 0x7610, R10 ;  /* 0x00007610090a7816 */ /* 0x002fe2000000000a */
[----:B------:R0:W-:Y:S01]  /*128b0*/  @P0 STG.E.U16 desc[UR36][R6.64+0x140], R11 ;  /* 0x0001400b06000986 */ /* 0x0001e2000c101524 */
[----:B------:R-:W-:Y:S01]  /*128c0*/  F2FP.BF16.F32.PACK_AB R3, RZ, R3 ;  /* 0x00000003ff03723e */ /* 0x000fe200000010ff */
[----:B------:R-:W-:Y:S01]  /*128d0*/  FMUL R9, R187, R2 ;  /* 0x00000002bb097220 */ /* 0x000fe20000400000 */
[C---:B------:R-:W-:Y:S01]  /*128e0*/  ISETP.GT.AND P5, PT, R0.reuse, 0xa9, P3 ;  /* 0x000000a90000780c */ /* 0x040fe20001fa4270 */
[----:B------:R1:W-:Y:S01]  /*128f0*/  @P1 STG.E.U16 desc[UR36][R6.64+0x142], R12 ;  /* 0x0001420c06001986 */ /* 0x0003e2000c101524 */
[----:B------:R-:W-:-:S03]  /*12900*/  ISETP.GT.AND P1, PT, R0, 0xa8, P2 ;  /* 0x000000a80000780c */ /* 0x000fc60001724270 */
[----:B------:R-:W-:Y:S01]  /*12910*/  @P4 STG.E.U16 desc[UR36][R4.64+0x150], R10 ;  /* 0x0001500a04004986 */ /* 0x000fe2000c101524 */
[----:B------:R-:W-:Y:S02]  /*12920*/  ISETP.GT.AND P4, PT, R0, 0xa9, P2 ;  /* 0x000000a90000780c */ /* 0x000fe40001784270 */
[----:B------:R-:W-:Y:S02]  /*12930*/  F2FP.BF16.F32.PACK_AB R8, RZ, R8 ;  /* 0x00000008ff08723e */ /* 0x000fe400000010ff */
[----:B0-----:R-:W-:Y:S01]  /*12940*/  PRMT R11, R3, 0x7610, R11 ;  /* 0x00007610030b7816 */ /* 0x001fe2000000000b */
[-C--:B------:R-:W-:Y:S01]  /*12950*/  FMUL R3, R186, R2.reuse ;  /* 0x00000002ba037220 */ /* 0x080fe20000400000 */
[----:B------:R-:W-:Y:S02]  /*12960*/  F2FP.BF16.F32.PACK_AB R9, RZ, R9 ;  /* 0x00000009ff09723e */ /* 0x000fe400000010ff */
[----:B-1----:R-:W-:Y:S02]  /*12970*/  PRMT R12, R8, 0x7610, R12 ;  /* 0x00007610080c7816 */ /* 0x002fe4000000000c */
[----:B------:R-:W-:Y:S01]  /*12980*/  F2FP.BF16.F32.PACK_AB R8, RZ, R3 ;  /* 0x00000003ff08723e */ /* 0x000fe200000010ff */
[----:B------:R-:W-:Y:S01]  /*12990*/  FMUL R3, R185, R2 ;  /* 0x00000002b9037220 */ /* 0x000fe20000400000 */
[----:B------:R-:W-:Y:S01]  /*129a0*/  PRMT R13, R9, 0x7610, R13 ;  /* 0x00007610090d7816 */ /* 0x000fe2000000000d */
[----:B------:R0:W-:Y:S01]  /*129b0*/  @P5 STG.E.U16 desc[UR36][R4.64+0x152], R11 ;  /* 0x0001520b04005986 */ /* 0x0001e2000c101524 */
[----:B------:R-:W-:-:S02]  /*129c0*/  ISETP.GT.AND P0, PT, R0, 0xb0, P3 ;  /* 0x000000b00000780c */ /* 0x000fc40001f04270 */
        /* <DEDUP_REMOVED lines=26> */
[----:B------:R-:W-:Y:S02]  /*12b70*/  ISETP.GT.AND P1, PT, R0, 0xb8, P2 ;  /* 0x000000b80000780c */ /* 0x000fe40001724270 */
[----:B------:R-:W-:Y:S02]  /*12b80*/  F2FP.BF16.F32.PACK_AB R8, RZ, R8 ;  /* 0x00000008ff08723e */ /* 0x000fe400000010ff */
[----:B0-----:R-:W-:Y:S01]  /*12b90*/  PRMT R10, R9, 0x7610, R10 ;  /* 0x00007610090a7816 */ /* 0x001fe2000000000a */
[-C--:B------:R-:W-:Y:S01]  /*12ba0*/  FMUL R9, R178, R2.reuse ;  /* 0x00000002b2097220 */ /* 0x080fe20000400000 */
[----:B-1----:R-:W-:Y:S01]  /*12bb0*/  PRMT R11, R3, 0x7610, R11 ;  /* 0x00007610030b7816 */ /* 0x002fe2000000000b */
[----:B------:R-:W-:Y:S01]  /*12bc0*/  FMUL R3, R177, R2 ;  /* 0x00000002b1037220 */ /* 0x000fe20000400000 */
[----:B------:R0:W-:Y:S02]  /*12bd0*/  @P5 STG.E.U16 desc[UR36][R4.64+0x170], R12 ;  /* 0x0001700c04005986 */ /* 0x0001e4000c101524 */
[----:B------:R-:W-:-:S02]  /*12be0*/  F2FP.BF16.F32.PACK_AB R9, RZ, R9 ;  /* 0x00000009ff09723e */ /* 0x000fc400000010ff */
[C---:B------:R-:W-:Y:S02]  /*12bf0*/  ISETP.GT.AND P4, PT, R0.reuse, 0xb9, P2 ;  /* 0x000000b90000780c */ /* 0x040fe40001784270 */
[----:B------:R-:W-:Y:S02]  /*12c00*/  ISETP.GT.AND P5, PT, R0, 0xc0, P3 ;  /* 0x000000c00000780c */ /* 0x000fe40001fa4270 */
[----:B0-----:R-:W-:Y:S02]  /*12c10*/  PRMT R12, R8, 0x7610, R12 ;  /* 0x00007610080c7816 */ /* 0x001fe4000000000c */
[----:B------:R-:W-:Y:S01]  /*12c20*/  F2FP.BF16.F32.PACK_AB R8, RZ, R3 ;  /* 0x00000003ff08723e */ /* 0x000fe200000010ff */
[----:B------:R-:W-:Y:S01]  /*12c30*/  FMUL R3, R176, R2 ;  /* 0x00000002b0037220 */ /* 0x000fe20000400000 */
[----:B------:R-:W-:Y:S01]  /*12c40*/  PRMT R13, R9, 0x7610, R13 ;  /* 0x00007610090d7816 */ /* 0x000fe2000000000d */
[----:B------:R0:W-:Y:S01]  /*12c50*/  @P6 STG.E.U16 desc[UR36][R4.64+0x172], R10 ;  /* 0x0001720a04006986 */ /* 0x0001e2000c101524 */
[----:B------:R-:W-:-:S02]  /*12c60*/  ISETP.GT.AND P0, PT, R0, 0xc1, P3 ;  /* 0x000000c10000780c */ /* 0x000fc40001f04270 */
[----:B------:R-:W-:Y:S01]  /*12c70*/  F2FP.BF16.F32.PACK_AB R9, RZ, R3 ;  /* 0x00000003ff09723e */ /* 0x000fe200000010ff */
[----:B------:R1:W-:Y:S01]  /*12c80*/  @P1 STG.E.U16 desc[UR36][R6.64+0x170], R11 ;  /* 0x0001700b06001986 */ /* 0x0003e2000c101524 */
[-C--:B------:R-:W-:Y:S01]  /*12c90*/  FMUL R3, R174, R2.reuse ;  /* 0x00000002ae037220 */ /* 0x080fe20000400000 */
[----:B------:R-:W-:Y:S02]  /*12ca0*/  ISETP.GT.AND P1, PT, R0, 0xc0, P2 ;  /* 0x000000c00000780c */ /* 0x000fe40001724270 */
        /* <DEDUP_REMOVED lines=40> */
[C---:B------:R-:W-:Y:S01]  /*12f30*/  ISETP.GT.AND P0, PT, R0.reuse, 0xd0, P2 ;  /* 0x000000d00000780c */ /* 0x040fe20001704270 */
        /* <DEDUP_REMOVED lines=11> */
[----:B------:R-:W-:Y:S01]  /*12ff0*/  ISETP.GT.AND P5, PT, R0, 0xd9, P3 ;  /* 0x000000d90000780c */ /* 0x000fe20001fa4270 */
[----:B------:R-:W-:Y:S01]  /*13000*/  FMUL R8, R164, R2 ;  /* 0x00000002a4087220 */ /* 0x000fe20000400000 */
[----:B------:R-:W-:Y:S01]  /*13010*/  @P0 STG.E.U16 desc[UR36][R6.64+0x1a0], R14 ;  /* 0x0001a00e06000986 */ /* 0x000fe2000c101524 */
[----:B------:R-:W-:-:S03]  /*13020*/  ISETP.GT.AND P0, PT, R0, 0xd8, P2 ;  /* 0x000000d80000780c */ /* 0x000fc60001704270 */
[----:B------:R0:W-:Y:S01]  /*13030*/  @P1 STG.E.U16 desc[UR36][R6.64+0x1a2], R9 ;  /* 0x0001a20906001986 */ /* 0x0001e2000c101524 */
[----:B------:R-:W-:Y:S02]  /*13040*/  F2FP.BF16.F32.PACK_AB R8, RZ, R8 ;  /* 0x00000008ff08723e */ /* 0x000fe400000010ff */
[----:B------:R-:W-:Y:S02]  /*13050*/  ISETP.GT.AND P1, PT, R0, 0xd9, P2 ;  /* 0x000000d90000780c */ /* 0x000fe40001724270 */
        /* <DEDUP_REMOVED lines=16> */
[----:B------:R1:W-:Y:S01]  /*13160*/  @P1 STG.E.U16 desc[UR36][R6.64+0x1b2], R10 ;  /* 0x0001b20a06001986 */ /* 0x0003e2000c101524 */
[C---:B------:R-:W-:Y:S02]  /*13170*/  ISETP.GT.AND P1, PT, R0.reuse, 0xe0, P2 ;  /* 0x000000e00000780c */ /* 0x040fe40001724270 */
[----:B------:R-:W-:Y:S02]  /*13180*/  ISETP.GT.AND P0, PT, R0, 0xe1, P2 ;  /* 0x000000e10000780c */ /* 0x000fe40001704270 */
[----:B0-----:R-:W-:Y:S02]  /*13190*/  PRMT R12, R8, 0x7610, R12 ;  /* 0x00007610080c7816 */ /* 0x001fe4000000000c */
[----:B------:R-:W-:Y:S01]  /*131a0*/  F2FP.BF16.F32.PACK_AB R8, RZ, R3 ;  /* 0x00000003ff08723e */ /* 0x000fe200000010ff */
[----:B------:R-:W-:Y:S01]  /*131b0*/  FMUL R3, R157, R2 ;  /* 0x000000029d037220 */ /* 0x000fe20000400000 */
[----:B------:R0:W-:Y:S01]  /*131c0*/  @P4 STG.E.U16 desc[UR36][R4.64+0x1c0], R11 ;  /* 0x0001c00b04004986 */ /* 0x0001e2000c101524 */
[----:B-1----:R-:W-:-:S02]  /*131d0*/  PRMT R10, R9, 0x7610, R10 ;  /* 0x00007610090a7816 */ /* 0x002fc4000000000a */
[----:B------:R-:W-:Y:S01]  /*131e0*/  PRMT R13, R8, 0x7610, R13 ;  /* 0x00007610080d7816 */ /* 0x000fe2000000000d */
[----:B------:R-:W-:Y:S01]  /*131f0*/  @P5 STG.E.U16 desc[UR36][R4.64+0x1c2], R12 ;  /* 0x0001c20c04005986 */ /* 0x000fe2000c101524 */
[-C--:B------:R-:W-:Y:S01]  /*13200*/  FMUL R8, R156, R2.reuse ;  /* 0x000000029c087220 */ /* 0x080fe20000400000 */
[C---:B------:R-:W-:Y:S02]  /*13210*/  ISETP.GT.AND P4, PT, R0.reuse, 0xe8, P3 ;  /* 0x000000e80000780c */ /* 0x040fe40001f84270 */
[----:B------:R-:W-:Y:S01]  /*13220*/  F2FP.BF16.F32.PACK_AB R9, RZ, R3 ;  /* 0x00000003ff09723e */ /* 0x000fe200000010ff */
[----:B------:R-:W-:Y:S01]  /*13230*/  FMUL R3, R155, R2 ;  /* 0x000000029b037220 */ /* 0x000fe20000400000 */
[C---:B------:R-:W-:Y:S02]  /*13240*/  ISETP.GT.AND P5, PT, R0.reuse, 0xe9, P3 ;  /* 0x000000e90000780c */ /* 0x040fe40001fa4270 */
[----:B------:R-:W-:Y:S02]  /*13250*/  ISETP.GT.AND P6, PT, R0, 0xe8, P2 ;  /* 0x000000e80000780c */ /* 0x000fe400017c4270 */
[----:B------:R-:W-:Y:S01]  /*13260*/  F2FP.BF16.F32.PACK_AB R8, RZ, R8 ;  /* 0x00000008ff08723e */ /* 0x000fe200000010ff */
[----:B------:R1:W-:Y:S01]  /*13270*/  @P1 STG.E.U16 desc[UR36][R6.64+0x1c0], R10 ;  /* 0x0001c00a06001986 */ /* 0x0003e2000c101524 */
[----:B------:R-:W-:-:S02]  /*13280*/  F2FP.BF16.F32.PACK_AB R3, RZ, R3 ;  /* 0x00000003ff03723e */ /* 0x000fc400000010ff */
[C---:B------:R-:W-:Y:S01]  /*13290*/  ISETP.GT.AND P1, PT, R17.reuse, 0x80, PT ;  /* 0x000000801100780c */ /* 0x040fe20003f24270 */
[----:B------:R2:W-:Y:S01]  /*132a0*/  @P0 STG.E.U16 desc[UR36][R6.64+0x1c2], R13 ;  /* 0x0001c20d06000986 */ /* 0x0005e2000c101524 */
[----:B------:R-:W-:Y:S02]  /*132b0*/  ISETP.GT.AND P0, PT, R17, 0x88, PT ;  /* 0x000000881100780c */ /* 0x000fe40003f04270 */
[----:B0-----:R-:W-:Y:S02]  /*132c0*/  PRMT R11, R8, 0x7610, R11 ;  /* 0x00007610080b7816 */ /* 0x001fe4000000000b */
[----:B------:R-:W-:Y:S02]  /*132d0*/  PRMT R17, R3, 0x7610, R17 ;  /* 0x0000761003117816 */ /* 0x000fe40000000011 */
[----:B-1----:R-:W-:Y:S01]  /*132e0*/  PRMT R10, R9, 0x7610, R10 ;  /* 0x00007610090a7816 */ /* 0x002fe2000000000a */
[----:B------:R-:W-:-:S04]  /*132f0*/  FMUL R3, R154, R2 ;  /* 0x000000029a037220 */ /* 0x000fc80000400000 */
[----:B------:R-:W-:Y:S01]  /*13300*/  @P4 STG.E.U16 desc[UR36][R4.64+0x1d0], R10 ;  /* 0x0001d00a04004986 */ /* 0x000fe2000c101524 */
[----:B------:R-:W-:-:S03]  /*13310*/  ISETP.GT.AND P4, PT, R0, 0xe9, P2 ;  /* 0x000000e90000780c */ /* 0x000fc60001784270 */
[----:B------:R0:W-:Y:S01]  /*13320*/  @P5 STG.E.U16 desc[UR36][R4.64+0x1d2], R11 ;  /* 0x0001d20b04005986 */ /* 0x0001e2000c101524 */
[----:B------:R-:W-:-:S03]  /*13330*/  ISETP.GT.AND P5, PT, R0, 0xf0, P3 ;  /* 0x000000f00000780c */ /* 0x000fc60001fa4270 */
[----:B------:R-:W-:Y:S01]  /*13340*/  @P6 STG.E.U16 desc[UR36][R6.64+0x1d0], R17 ;  /* 0x0001d01106006986 */ /* 0x000fe2000c101524 */
[----:B------:R-:W-:Y:S01]  /*13350*/  ISETP.GT.AND P6, PT, R0, 0xf1, P3 ;  /* 0x000000f10000780c */ /* 0x000fe20001fc4270 */
[-C--:B------:R-:W-:Y:S01]  /*13360*/  FMUL R8, R153, R2.reuse ;  /* 0x0000000299087220 */ /* 0x080fe20000400000 */
[----:B------:R-:W-:Y:S01]  /*13370*/  FMUL R9, R152, R2 ;  /* 0x0000000298097220 */ /* 0x000fe20000400000 */
[----:B--2---:R-:W-:-:S03]  /*13380*/  F2FP.BF16.F32.PACK_AB R13, RZ, R3 ;  /* 0x00000003ff0d723e */ /* 0x004fc600000010ff */
[----:B------:R-:W-:Y:S02]  /*13390*/  F2FP.BF16.F32.PACK_AB R14, RZ, R8 ;  /* 0x00000008ff0e723e */ /* 0x000fe400000010ff */
[----:B------:R-:W-:Y:S01]  /*133a0*/  F2FP.BF16.F32.PACK_AB R15, RZ, R9 ;  /* 0x00000009ff0f723e */ /* 0x000fe200000010ff */
[----:B------:R-:W-:Y:S01]  /*133b0*/  @P4 STG.E.U16 desc[UR36][R6.64+0x1d2], R13 ;  /* 0x0001d20d06004986 */ /* 0x000fe2000c101524 */
[----:B------:R-:W-:-:S03]  /*133c0*/  ISETP.GT.AND P4, PT, R0, 0xf1, P2 ;  /* 0x000000f10000780c */ /* 0x000fc60001784270 */
[----:B------:R-:W-:Y:S04]  /*133d0*/  @P5 STG.E.U16 desc[UR36][R4.64+0x1e0], R14 ;  /* 0x0001e00e04005986 */ /* 0x000fe8000c101524 */
[----:B------:R-:W-:Y:S01]  /*133e0*/  @P6 STG.E.U16 desc[UR36][R4.64+0x1e2], R15 ;  /* 0x0001e20f04006986 */ /* 0x000fe2000c101524 */
[----:B------:R-:W-:Y:S01]  /*133f0*/  ISETP.GT.AND P6, PT, R0, 0xf0, P2 ;  /* 0x000000f00000780c */ /* 0x000fe200017c4270 */
[-C--:B0-----:R-:W-:Y:S01]  /*13400*/  FMUL R11, R23, R2.reuse ;  /* 0x00000002170b7220 */ /* 0x081fe20000400000 */
[----:B------:R-:W-:-:S04]  /*13410*/  FMUL R12, R22, R2 ;  /* 0x00000002160c7220 */ /* 0x000fc80000400000 */
[----:B------:R-:W-:Y:S02]  /*13420*/  F2FP.BF16.F32.PACK_AB R11, RZ, R11 ;  /* 0x0000000bff0b723e */ /* 0x000fe400000010ff */
[----:B------:R-:W-:Y:S02]  /*13430*/  F2FP.BF16.F32.PACK_AB R12, RZ, R12 ;  /* 0x0000000cff0c723e */ /* 0x000fe400000010ff */
[C---:B------:R-:W-:Y:S02]  /*13440*/  ISETP.GT.AND P5, PT, R0.reuse, 0xf8, P3 ;  /* 0x000000f80000780c */ /* 0x040fe40001fa4270 */
[----:B------:R-:W-:Y:S01]  /*13450*/  ISETP.GT.AND P3, PT, R0, 0xf9, P3 ;  /* 0x000000f90000780c */ /* 0x000fe20001f64270 */
[----:B------:R-:W-:Y:S01]  /*13460*/  @P6 STG.E.U16 desc[UR36][R6.64+0x1e0], R11 ;  /* 0x0001e00b06006986 */ /* 0x000fe2000c101524 */
[----:B------:R-:W-:-:S03]  /*13470*/  FMUL R10, R21, R2 ;  /* 0x00000002150a7220 */ /* 0x000fc60000400000 */
[----:B------:R0:W-:Y:S01]  /*13480*/  @P4 STG.E.U16 desc[UR36][R6.64+0x1e2], R12 ;  /* 0x0001e20c06004986 */ /* 0x0001e2000c101524 */
[----:B------:R-:W-:Y:S01]  /*13490*/  ISETP.GT.AND P4, PT, R0, 0xf8, P2 ;  /* 0x000000f80000780c */ /* 0x000fe20001784270 */
[-C--:B------:R-:W-:Y:S01]  /*134a0*/  FMUL R9, R20, R2.reuse ;  /* 0x0000000214097220 */ /* 0x080fe20000400000 */
[-C--:B------:R-:W-:Y:S01]  /*134b0*/  FMUL R8, R18, R2.reuse ;  /* 0x0000000212087220 */ /* 0x080fe20000400000 */
[----:B------:R-:W-:Y:S01]  /*134c0*/  FMUL R3, R19, R2 ;  /* 0x0000000213037220 */ /* 0x000fe20000400000 */
[----:B------:R-:W-:Y:S02]  /*134d0*/  F2FP.BF16.F32.PACK_AB R10, RZ, R10 ;  /* 0x0000000aff0a723e */ /* 0x000fe400000010ff */
[----:B------:R-:W-:Y:S02]  /*134e0*/  ISETP.GT.AND P2, PT, R0, 0xf9, P2 ;  /* 0x000000f90000780c */ /* 0x000fe40001744270 */
[----:B------:R-:W-:Y:S02]  /*134f0*/  F2FP.BF16.F32.PACK_AB R9, RZ, R9 ;  /* 0x00000009ff09723e */ /* 0x000fe400000010ff */
[----:B------:R-:W-:-:S02]  /*13500*/  F2FP.BF16.F32.PACK_AB R8, RZ, R8 ;  /* 0x00000008ff08723e */ /* 0x000fc400000010ff */
[----:B------:R-:W-:Y:S01]  /*13510*/  F2FP.BF16.F32.PACK_AB R3, RZ, R3 ;  /* 0x00000003ff03723e */ /* 0x000fe200000010ff */
[----:B------:R-:W-:Y:S01]  /*13520*/  @P5 STG.E.U16 desc[UR36][R4.64+0x1f0], R10 ;  /* 0x0001f00a04005986 */ /* 0x000fe2000c101524 */
[----:B0-----:R-:W-:Y:S01]  /*13530*/  PRMT R12, R8, 0x7610, R12 ;  /* 0x00007610080c7816 */ /* 0x001fe2000000000c */
[----:B------:R-:W-:Y:S01]  /*13540*/  @P4 IMAD.MOV.U32 R8, RZ, RZ, R6 ;  /* 0x000000ffff084224 */ /* 0x000fe200078e0006 */
[----:B------:R-:W-:Y:S01]  /*13550*/  PRMT R11, R3, 0x7610, R11 ;  /* 0x00007610030b7816 */ /* 0x000fe2000000000b */
[----:B------:R0:W-:Y:S01]  /*13560*/  @P3 STG.E.U16 desc[UR36][R4.64+0x1f2], R9 ;  /* 0x0001f20904003986 */ /* 0x0001e2000c101524 */
[----:B------:R-:W-:Y:S02]  /*13570*/  USHF.L.U32 UR12, UR8, 0x8, URZ ;  /* 0x00000008080c7899 */ /* 0x000fe4000800063f */
[----:B------:R-:W-:Y:S01]  /*13580*/  USHF.L.U64.HI UR11, UR8, 0x8, UR9 ;  /* 0x00000008080b7899 */ /* 0x000fe20008010209 */
[----:B0-----:R-:W-:-:S03]  /*13590*/  @P4 IMAD.MOV.U32 R9, RZ, RZ, R7 ;  /* 0x000000ffff094224 */ /* 0x001fc600078e0007 */
[----:B------:R-:W-:Y:S02]  /*135a0*/  IMAD.U32 R3, RZ, RZ, UR12 ;  /* 0x0000000cff037e24 */ /* 0x000fe4000f8e00ff */
[----:B------:R0:W-:Y:S01]  /*135b0*/  @P4 STG.E.U16 desc[UR36][R8.64+0x1f0], R11 ;  /* 0x0001f00b08004986 */ /* 0x0001e2000c101524 */
[C---:B------:R-:W-:Y:S02]  /*135c0*/  ISETP.GT.AND P3, PT, R0.reuse, RZ, P1 ;  /* 0x000000ff0000720c */ /* 0x040fe40000f64270 */
[----:B------:R-:W-:Y:S01]  /*135d0*/  ISETP.GT.AND P4, PT, R0, 0x1, P1 ;  /* 0x000000010000780c */ /* 0x000fe20000f84270 */
[-C--:B------:R-:W-:Y:S01]  /*135e0*/  FMUL R24, R24, R2.reuse ;  /* 0x0000000218187220 */ /* 0x080fe20000400000 */
[----:B------:R-:W-:Y:S01]  /*135f0*/  FMUL R25, R25, R2 ;  /* 0x0000000219197220 */ /* 0x000fe20000400000 */
[----:B0-----:R-:W-:Y:S01]  /*13600*/  @P2 IMAD.MOV.U32 R8, RZ, RZ, R6 ;  /* 0x000000ffff082224 */ /* 0x001fe200078e0006 */
[----:B------:R-:W-:Y:S01]  /*13610*/  @P2 MOV R9, R7 ;  /* 0x0000000700092202 */ /* 0x000fe20000000f00 */
[----:B------:R-:W-:-:S04]  /*13620*/  IMAD.U32 R7, RZ, RZ, UR11 ;  /* 0x0000000bff077e24 */ /* 0x000fc8000f8e00ff */
[----:B------:R0:W-:Y:S01]  /*13630*/  @P2 STG.E.U16 desc[UR36][R8.64+0x1f2], R12 ;  /* 0x0001f20c08002986 */ /* 0x0001e2000c101524 */
[C---:B------:R-:W-:Y:S02]  /*13640*/  IADD3 R6, P2, P6, R4.reuse, UR5, R3 ;  /* 0x0000000504067c10 */ /* 0x040fe4000fe5e003 */
[----:B------:R-:W-:Y:S02]  /*13650*/  IADD3 R4, P5, R4, UR12, RZ ;  /* 0x0000000c04047c10 */ /* 0x000fe4000ffbe0ff */
[C---:B------:R-:W-:Y:S02]  /*13660*/  IADD3.X R7, R5.reuse, UR4, R7, P2, P6 ;  /* 0x0000000405077c10 */ /* 0x040fe400097ec407 */
[----:B------:R-:W-:Y:S02]  /*13670*/  F2FP.BF16.F32.PACK_AB R24, RZ, R24 ;  /* 0x00000018ff18723e */ /* 0x000fe400000010ff */
[----:B------:R-:W-:Y:S02]  /*13680*/  IADD3.X R5, R5, UR11, RZ, P5, !PT ;  /* 0x0000000b05057c10 */ /* 0x000fe4000affe4ff */
[----:B------:R-:W-:-:S02]  /*13690*/  F2FP.BF16.F32.PACK_AB R25, RZ, R25 ;  /* 0x00000019ff19723e */ /* 0x000fc400000010ff */
[C---:B------:R-:W-:Y:S01]  /*136a0*/  ISETP.GT.AND P2, PT, R0.reuse, RZ, P0 ;  /* 0x000000ff0000720c */ /* 0x040fe20000744270 */
[----:B------:R-:W-:Y:S01]  /*136b0*/  @P3 STG.E.U16 desc[UR36][R4.64], R24 ;  /* 0x0000001804003986 */ /* 0x000fe2000c101524 */
[----:B------:R-:W-:Y:S01]  /*136c0*/  ISETP.GT.AND P3, PT, R0, 0x1, P0 ;  /* 0x000000010000780c */ /* 0x000fe20000764270 */
[-C--:B------:R-:W-:Y:S02]  /*136d0*/  FMUL R26, R26, R2.reuse ;  /* 0x000000021a1a7220 */ /* 0x080fe40000400000 */
[----:B------:R-:W-:Y:S01]  /*136e0*/  @P4 STG.E.U16 desc[UR36][R4.64+0x2], R25 ;  /* 0x0000021904004986 */ /* 0x000fe2000c101524 */
[----:B------:R-:W-:Y:S01]  /*136f0*/  ISETP.GT.AND P4, PT, R0, 0x8, P1 ;  /* 0x000000080000780c */ /* 0x000fe20000f84270 */
[-C--:B------:R-:W-:Y:S01]  /*13700*/  FMUL R27, R27, R2.reuse ;  /* 0x000000021b1b7220 */ /* 0x080fe20000400000 */
[----:B0-----:R-:W-:Y:S01]  /*13710*/  IADD3 R8, P5, R4, UR5, RZ ;  /* 0x0000000504087c10 */ /* 0x001fe2000ffbe0ff */
[----:B------:R-:W-:Y:S01]  /*13720*/  FMUL R28, R28, R2 ;  /* 0x000000021c1c7220 */ /* 0x000fe20000400000 */
[----:B------:R-:W-:-:S02]  /*13730*/  F2FP.BF16.F32.PACK_AB R26, RZ, R26 ;  /* 0x0000001aff1a723e */ /* 0x000fc400000010ff */
[----:B------:R-:W-:Y:S02]  /*13740*/  IADD3.X R9, R5, UR4, RZ, P5, !PT ;  /* 0x0000000405097c10 */ /* 0x000fe4000affe4ff */
[----:B------:R-:W-:Y:S02]  /*13750*/  F2FP.BF16.F32.PACK_AB R27, RZ, R27 ;  /* 0x0000001bff1b723e */ /* 0x000fe400000010ff */
[----:B------:R-:W-:Y:S01]  /*13760*/  F2FP.BF16.F32.PACK_AB R28, RZ, R28 ;  /* 0x0000001cff1c723e */ /* 0x000fe200000010ff */
[----:B------:R-:W-:Y:S01]  /*13770*/  @P2 STG.E.U16 desc[UR36][R8.64], R26 ;  /* 0x0000001a08002986 */ /* 0x000fe2000c101524 */
[C---:B------:R-:W-:Y:S02]  /*13780*/  ISETP.GT.AND P5, PT, R0.reuse, 0x9, P1 ;  /* 0x000000090000780c */ /* 0x040fe40000fa4270 */
[C---:B------:R-:W-:Y:S01]  /*13790*/  ISETP.GT.AND P2, PT, R0.reuse, 0x8, P0 ;  /* 0x000000080000780c */ /* 0x040fe20000744270 */
[----:B------:R-:W-:Y:S01]  /*137a0*/  @P3 STG.E.U16 desc[UR36][R8.64+0x2], R27 ;  /* 0x0000021b08003986 */ /* 0x000fe2000c101524 */
[-C--:B------:R-:W-:Y:S01]  /*137b0*/  FMUL R29, R29, R2.reuse ;  /* 0x000000021d1d7220 */ /* 0x080fe20000400000 */
[----:B------:R-:W-:Y:S01]  /*137c0*/  ISETP.GT.AND P3, PT, R0, 0x9, P0 ;  /* 0x000000090000780c */ /* 0x000fe20000764270 */
[-C--:B------:R-:W-:Y:S01]  /*137d0*/  FMUL R30, R30, R2.reuse ;  /* 0x000000021e1e7220 */ /* 0x080fe20000400000 */
[----:B------:R-:W-:Y:S01]  /*137e0*/  @P4 STG.E.U16 desc[UR36][R4.64+0x10], R28 ;  /* 0x0000101c04004986 */ /* 0x000fe2000c101524 */
[----:B------:R-:W-:Y:S01]  /*137f0*/  ISETP.GT.AND P4, PT, R0, 0x10, P1 ;  /* 0x000000100000780c */ /* 0x000fe20000f84270 */
[-C--:B------:R-:W-:Y:S01]  /*13800*/  FMUL R31, R31, R2.reuse ;  /* 0x000000021f1f7220 */ /* 0x080fe20000400000 */
[----:B------:R-:W-:Y:S01]  /*13810*/  IADD3 R10, P6, R4, UR5, RZ ;  /* 0x00000005040a7c10 */ /* 0x000fe2000ffde0ff */
[----:B------:R-:W-:Y:S01]  /*13820*/  FMUL R32, R32, R2 ;  /* 0x0000000220207220 */ /* 0x000fe20000400000 */
[----:B------:R-:W-:-:S02]  /*13830*/  F2FP.BF16.F32.PACK_AB R29, RZ, R29 ;  /* 0x0000001dff1d723e */ /* 0x000fc400000010ff */
[----:B------:R-:W-:Y:S02]  /*13840*/  F2FP.BF16.F32.PACK_AB R30, RZ, R30 ;  /* 0x0000001eff1e723e */ /* 0x000fe400000010ff */
[----:B------:R-:W-:Y:S02]  /*13850*/  IADD3.X R11, R5, UR4, RZ, P6, !PT ;  /* 0x00000004050b7c10 */ /* 0x000fe4000b7fe4ff */
[----:B------:R-:W-:Y:S01]  /*13860*/  F2FP.BF16.F32.PACK_AB R31, RZ, R31 ;  /* 0x0000001fff1f723e */ /* 0x000fe200000010ff */
[----:B------:R-:W-:Y:S01]  /*13870*/  @P5 STG.E.U16 desc[UR36][R4.64+0x12], R29 ;  /* 0x0000121d04005986 */ /* 0x000fe2000c101524 */
[----:B------:R-:W-:Y:S02]  /*13880*/  F2FP.BF16.F32.PACK_AB R32, RZ, R32 ;  /* 0x00000020ff20723e */ /* 0x000fe400000010ff */
[C---:B------:R-:W-:Y:S01]  /*13890*/  ISETP.GT.AND P5, PT, R0.reuse, 0x11, P1 ;  /* 0x000000110000780c */ /* 0x040fe20000fa4270 */
[----:B------:R-:W-:Y:S01]  /*138a0*/  @P2 STG.E.U16 desc[UR36][R10.64+0x10], R30 ;  /* 0x0000101e0a002986 */ /* 0x000fe2000c101524 */
[----:B------:R-:W-:Y:S01]  /*138b0*/  ISETP.GT.AND P2, PT, R0, 0x10, P0 ;  /* 0x000000100000780c */ /* 0x000fe20000744270 */
[----:B------:R-:W-:-:S02]  /*138c0*/  FMUL R33, R33, R2 ;  /* 0x0000000221217220 */ /* 0x000fc40000400000 */
[----:B------:R-:W-:Y:S01]  /*138d0*/  @P3 STG.E.U16 desc[UR36][R6.64+0x12], R31 ;  /* 0x0000121f06003986 */ /* 0x000fe2000c101524 */
[----:B------:R-:W-:Y:S01]  /*138e0*/  ISETP.GT.AND P3, PT, R0, 0x11, P0 ;  /* 0x000000110000780c */ /* 0x000fe20000764270 */
[-C--:B------:R-:W-:Y:S02]  /*138f0*/  FMUL R34, R34, R2.reuse ;  /* 0x0000000222227220 */ /* 0x080fe40000400000 */
[----:B------:R-:W-:Y:S01]  /*13900*/  @P4 STG.E.U16 desc[UR36][R4.64+0x20], R32 ;  /* 0x0000202004004986 */ /* 0x000fe2000c101524 */
[----:B------:R-:W-:Y:S01]  /*13910*/  ISETP.GT.AND P4, PT, R0, 0x18, P1 ;  /* 0x000000180000780c */ /* 0x000fe20000f84270 */
[-C--:B------:R-:W-:Y:S01]  /*13920*/  FMUL R35, R35, R2.reuse ;  /* 0x0000000223237220 */ /* 0x080fe20000400000 */
[----:B------:R-:W-:Y:S01]  /*13930*/  FMUL R36, R36, R2 ;  /* 0x0000000224247220 */ /* 0x000fe20000400000 */
[----:B------:R-:W-:Y:S02]  /*13940*/  F2FP.BF16.F32.PACK_AB R33, RZ, R33 ;  /* 0x00000021ff21723e */ /* 0x000fe400000010ff */
[----:B------:R-:W-:-:S02]  /*13950*/  F2FP.BF16.F32.PACK_AB R34, RZ, R34 ;  /* 0x00000022ff22723e */ /* 0x000fc400000010ff */
[----:B------:R-:W-:Y:S01]  /*13960*/  F2FP.BF16.F32.PACK_AB R35, RZ, R35 ;  /* 0x00000023ff23723e */ /* 0x000fe200000010ff */
[----:B------:R-:W-:Y:S01]  /*13970*/  @P5 STG.E.U16 desc[UR36][R4.64+0x22], R33 ;  /* 0x0000222104005986 */ /* 0x000fe2000c101524 */
[----:B------:R-:W-:Y:S02]  /*13980*/  F2FP.BF16.F32.PACK_AB R36, RZ, R36 ;  /* 0x00000024ff24723e */ /* 0x000fe400000010ff */
[C---:B------:R-:W-:Y:S01]  /*13990*/  ISETP.GT.AND P5, PT, R0.reuse, 0x19, P1 ;  /* 0x000000190000780c */ /* 0x040fe20000fa4270 */
[----:B------:R-:W-:Y:S01]  /*139a0*/  @P2 STG.E.U16 desc[UR36][R6.64+0x20], R34 ;  /* 0x0000202206002986 */ /* 0x000fe2000c101524 */
[C---:B------:R-:W-:Y:S01]  /*139b0*/  ISETP.GT.AND P2, PT, R0.reuse, 0x18, P0 ;  /* 0x000000180000780c */ /* 0x040fe20000744270 */
[-C--:B------:R-:W-:Y:S02]  /*139c0*/  FMUL R37, R37, R2.reuse ;  /* 0x0000000225257220 */ /* 0x080fe40000400000 */
[----:B------:R-:W-:Y:S01]  /*139d0*/  @P3 STG.E.U16 desc[UR36][R6.64+0x22], R35 ;  /* 0x0000222306003986 */ /* 0x000fe2000c101524 */
[----:B------:R-:W-:Y:S01]  /*139e0*/  ISETP.GT.AND P3, PT, R0, 0x19, P0 ;  /* 0x000000190000780c */ /* 0x000fe20000764270 */
[----:B------:R-:W-:-:S02]  /*139f0*/  FMUL R38, R38, R2 ;  /* 0x0000000226267220 */ /* 0x000fc40000400000 */
[----:B------:R-:W-:Y:S01]  /*13a00*/  @P4 STG.E.U16 desc[UR36][R4.64+0x30], R36 ;  /* 0x0000302404004986 */ /* 0x000fe2000c101524 */
[----:B------:R-:W-:Y:S01]  /*13a10*/  ISETP.GT.AND P4, PT, R0, 0x20, P1 ;  /* 0x000000200000780c */ /* 0x000fe20000f84270 */
[-C--:B------:R-:W-:Y:S01]  /*13a20*/  FMUL R39, R39, R2.reuse ;  /* 0x0000000227277220 */ /* 0x080fe20000400000 */
[----:B------:R-:W-:Y:S01]  /*13a30*/  FMUL R40, R40, R2 ;  /* 0x0000000228287220 */ /* 0x000fe20000400000 */
[----:B------:R-:W-:Y:S02]  /*13a40*/  F2FP.BF16.F32.PACK_AB R37, RZ, R37 ;  /* 0x00000025ff25723e */ /* 0x000fe400000010ff */
[----:B------:R-:W-:Y:S02]  /*13a50*/  F2FP.BF16.F32.PACK_AB R38, RZ, R38 ;  /* 0x00000026ff26723e */ /* 0x000fe400000010ff */
[----:B------:R-:W-:Y:S01]  /*13a60*/  F2FP.BF16.F32.PACK_AB R39, RZ, R39 ;  /* 0x00000027ff27723e */ /* 0x000fe200000010ff */
[----:B------:R-:W-:Y:S01]  /*13a70*/  @P5 STG.E.U16 desc[UR36][R4.64+0x32], R37 ;  /* 0x0000322504005986 */ /* 0x000fe2000c101524 */
[----:B------:R-:W-:-:S02]  /*13a80*/  F2FP.BF16.F32.PACK_AB R40, RZ, R40 ;  /* 0x00000028ff28723e */ /* 0x000fc400000010ff */
[C---:B------:R-:W-:Y:S01]  /*13a90*/  ISETP.GT.AND P5, PT, R0.reuse, 0x21, P1 ;  /* 0x000000210000780c */ /* 0x040fe20000fa4270 */
[----:B------:R-:W-:Y:S01]  /*13aa0*/  @P2 STG.E.U16 desc[UR36][R6.64+0x30], R38 ;  /* 0x0000302606002986 */ /* 0x000fe2000c101524 */
[C---:B------:R-:W-:Y:S01]  /*13ab0*/  ISETP.GT.AND P2, PT, R0.reuse, 0x20, P0 ;  /* 0x000000200000780c */ /* 0x040fe20000744270 */
[-C--:B------:R-:W-:Y:S02]  /*13ac0*/  FMUL R41, R41, R2.reuse ;  /* 0x0000000229297220 */ /* 0x080fe40000400000 */
[----:B------:R-:W-:Y:S01]  /*13ad0*/  @P3 STG.E.U16 desc[UR36][R6.64+0x32], R39 ;  /* 0x0000322706003986 */ /* 0x000fe2000c101524 */
[----:B------:R-:W-:Y:S01]  /*13ae0*/  ISETP.GT.AND P3, PT, R0, 0x21, P0 ;  /* 0x000000210000780c */ /* 0x000fe20000764270 */
[-C--:B------:R-:W-:Y:S02]  /*13af0*/  FMUL R42, R42, R2.reuse ;  /* 0x000000022a2a7220 */ /* 0x080fe40000400000 */
[----:B------:R-:W-:Y:S01]  /*13b00*/  @P4 STG.E.U16 desc[UR36][R4.64+0x40], R40 ;  /* 0x0000402804004986 */ /* 0x000fe2000c101524 */
[----:B------:R-:W-:Y:S01]  /*13b10*/  ISETP.GT.AND P4, PT, R0, 0x28, P1 ;  /* 0x000000280000780c */ /* 0x000fe20000f84270 */
[-C--:B------:R-:W-:Y:S01]  /*13b20*/  FMUL R43, R43, R2.reuse ;  /* 0x000000022b2b7220 */ /* 0x080fe20000400000 */
[----:B------:R-:W-:Y:S01]  /*13b30*/  FMUL R44, R44, R2 ;  /* 0x000000022c2c7220 */ /* 0x000fe20000400000 */
[----:B------:R-:W-:-:S02]  /*13b40*/  F2FP.BF16.F32.PACK_AB R41, RZ, R41 ;  /* 0x00000029ff29723e */ /* 0x000fc400000010ff */
[----:B------:R-:W-:Y:S02]  /*13b50*/  F2FP.BF16.F32.PACK_AB R42, RZ, R42 ;  /* 0x0000002aff2a723e */ /* 0x000fe400000010ff */
        /* <DEDUP_REMOVED lines=357> */
[----:B------:R-:W-:Y:S01]  /*151b0*/  ISETP.GT.AND P2, PT, R0, 0xd8, P0 ;  /* 0x000000d80000780c */ /* 0x000fe20000744270 */
[-C--:B------:R-:W-:Y:S02]  /*151c0*/  FMUL R133, R133, R2.reuse ;  /* 0x0000000285857220 */ /* 0x080fe40000400000 */
[----:B------:R-:W-:Y:S01]  /*151d0*/  @P3 STG.E.U16 desc[UR36][R6.64+0x1a2], R131 ;  /* 0x0001a28306003986 */ /* 0x000fe2000c101524 */
[----:B------:R-:W-:-:S03]  /*151e0*/  FMUL R134, R134, R2 ;  /* 0x0000000286867220 */ /* 0x000fc60000400000 */
[----:B------:R-:W-:Y:S01]  /*151f0*/  @P4 STG.E.U16 desc[UR36][R4.64+0x1b0], R132 ;  /* 0x0001b08404004986 */ /* 0x000fe2000c101524 */
[C---:B------:R-:W-:Y:S01]  /*15200*/  ISETP.GT.AND P4, PT, R0.reuse, 0xd9, P0 ;  /* 0x000000d90000780c */ /* 0x040fe20000784270 */
[----:B------:R-:W-:Y:S01]  /*15210*/  FMUL R135, R135, R2 ;  /* 0x0000000287877220 */ /* 0x000fe20000400000 */
[----:B------:R-:W-:Y:S02]  /*15220*/  F2FP.BF16.F32.PACK_AB R133, RZ, R133 ;  /* 0x00000085ff85723e */ /* 0x000fe400000010ff */
[----:B------:R-:W-:Y:S02]  /*15230*/  F2FP.BF16.F32.PACK_AB R134, RZ, R134 ;  /* 0x00000086ff86723e */ /* 0x000fe400000010ff */
[----:B------:R-:W-:Y:S01]  /*15240*/  F2FP.BF16.F32.PACK_AB R135, RZ, R135 ;  /* 0x00000087ff87723e */ /* 0x000fe200000010ff */
[----:B------:R-:W-:Y:S01]  /*15250*/  @P5 STG.E.U16 desc[UR36][R4.64+0x1b2], R133 ;  /* 0x0001b28504005986 */ /* 0x000fe2000c101524 */
[----:B------:R-:W-:-:S03]  /*15260*/  ISETP.GT.AND P5, PT, R0, 0xe0, P1 ;  /* 0x000000e00000780c */ /* 0x000fc60000fa4270 */
[----:B------:R-:W-:Y:S01]  /*15270*/  @P2 STG.E.U16 desc[UR36][R6.64+0x1b0], R134 ;  /* 0x0001b08606002986 */ /* 0x000fe2000c101524 */
[----:B------:R-:W-:Y:S01]  /*15280*/  ISETP.GT.AND P2, PT, R0, 0xe1, P1 ;  /* 0x000000e10000780c */ /* 0x000fe20000f44270 */
[-C--:B------:R-:W-:Y:S01]  /*15290*/  FMUL R136, R136, R2.reuse ;  /* 0x0000000288887220 */ /* 0x080fe20000400000 */
[C---:B------:R-:W-:Y:S01]  /*152a0*/  ISETP.GT.AND P3, PT, R0.reuse, 0xe0, P0 ;  /* 0x000000e00000780c */ /* 0x040fe20000764270 */
[----:B------:R-:W-:Y:S01]  /*152b0*/  @P4 STG.E.U16 desc[UR36][R6.64+0x1b2], R135 ;  /* 0x0001b28706004986 */ /* 0x000fe2000c101524 */
[-C--:B------:R-:W-:Y:S01]  /*152c0*/  FMUL R137, R137, R2.reuse ;  /* 0x0000000289897220 */ /* 0x080fe20000400000 */
[----:B------:R-:W-:Y:S01]  /*152d0*/  ISETP.GT.AND P4, PT, R0, 0xe1, P0 ;  /* 0x000000e10000780c */ /* 0x000fe20000784270 */
[-C--:B------:R-:W-:Y:S01]  /*152e0*/  FMUL R138, R138, R2.reuse ;  /* 0x000000028a8a7220 */ /* 0x080fe20000400000 */
[----:B------:R-:W-:Y:S01]  /*152f0*/  FMUL R139, R139, R2 ;  /* 0x000000028b8b7220 */ /* 0x000fe20000400000 */
[----:B------:R-:W-:Y:S02]  /*15300*/  F2FP.BF16.F32.PACK_AB R136, RZ, R136 ;  /* 0x00000088ff88723e */ /* 0x000fe400000010ff */
[----:B------:R-:W-:-:S02]  /*15310*/  F2FP.BF16.F32.PACK_AB R137, RZ, R137 ;  /* 0x00000089ff89723e */ /* 0x000fc400000010ff */
[----:B------:R-:W-:Y:S02]  /*15320*/  F2FP.BF16.F32.PACK_AB R138, RZ, R138 ;  /* 0x0000008aff8a723e */ /* 0x000fe400000010ff */
[----:B------:R-:W-:Y:S01]  /*15330*/  F2FP.BF16.F32.PACK_AB R139, RZ, R139 ;  /* 0x0000008bff8b723e */ /* 0x000fe200000010ff */
[----:B------:R-:W-:Y:S01]  /*15340*/  @P5 STG.E.U16 desc[UR36][R4.64+0x1c0], R136 ;  /* 0x0001c08804005986 */ /* 0x000fe2000c101524 */
[----:B------:R-:W-:-:S03]  /*15350*/  ISETP.GT.AND P5, PT, R0, 0xe9, P1 ;  /* 0x000000e90000780c */ /* 0x000fc60000fa4270 */
[----:B------:R-:W-:Y:S01]  /*15360*/  @P2 STG.E.U16 desc[UR36][R4.64+0x1c2], R137 ;  /* 0x0001c28904002986 */ /* 0x000fe2000c101524 */
[C---:B------:R-:W-:Y:S02]  /*15370*/  ISETP.GT.AND P2, PT, R0.reuse, 0xe8, P1 ;  /* 0x000000e80000780c */ /* 0x040fe40000f44270 */
[C---:B------:R-:W-:Y:S01]  /*15380*/  ISETP.GT.AND P6, PT, R0.reuse, 0xe8, P0 ;  /* 0x000000e80000780c */ /* 0x040fe200007c4270 */
[----:B------:R-:W-:Y:S01]  /*15390*/  @P3 STG.E.U16 desc[UR36][R6.64+0x1c0], R138 ;  /* 0x0001c08a06003986 */ /* 0x000fe2000c101524 */
[----:B------:R-:W-:Y:S01]  /*153a0*/  ISETP.GT.AND P3, PT, R0, 0xe9, P0 ;  /* 0x000000e90000780c */ /* 0x000fe20000764270 */
[-C--:B------:R-:W-:Y:S01]  /*153b0*/  FMUL R140, R140, R2.reuse ;  /* 0x000000028c8c7220 */ /* 0x080fe20000400000 */
[-C--:B------:R-:W-:Y:S01]  /*153c0*/  FMUL R141, R141, R2.reuse ;  /* 0x000000028d8d7220 */ /* 0x080fe20000400000 */
[----:B------:R-:W-:Y:S01]  /*153d0*/  @P4 STG.E.U16 desc[UR36][R6.64+0x1c2], R139 ;  /* 0x0001c28b06004986 */ /* 0x000fe2000c101524 */
[----:B------:R-:W-:Y:S01]  /*153e0*/  ISETP.GT.AND P4, PT, R0, 0xf0, P1 ;  /* 0x000000f00000780c */ /* 0x000fe20000f84270 */
[-C--:B------:R-:W-:Y:S01]  /*153f0*/  FMUL R142, R142, R2.reuse ;  /* 0x000000028e8e7220 */ /* 0x080fe20000400000 */
[-C--:B------:R-:W-:Y:S01]  /*15400*/  FMUL R143, R143, R2.reuse ;  /* 0x000000028f8f7220 */ /* 0x080fe20000400000 */
[----:B------:R-:W-:Y:S01]  /*15410*/  FMUL R144, R144, R2 ;  /* 0x0000000290907220 */ /* 0x000fe20000400000 */
[----:B------:R-:W-:-:S02]  /*15420*/  F2FP.BF16.F32.PACK_AB R140, RZ, R140 ;  /* 0x0000008cff8c723e */ /* 0x000fc400000010ff */
[----:B------:R-:W-:Y:S02]  /*15430*/  F2FP.BF16.F32.PACK_AB R141, RZ, R141 ;  /* 0x0000008dff8d723e */ /* 0x000fe400000010ff */
[----:B------:R-:W-:Y:S02]  /*15440*/  F2FP.BF16.F32.PACK_AB R142, RZ, R142 ;  /* 0x0000008eff8e723e */ /* 0x000fe400000010ff */
[----:B------:R-:W-:Y:S02]  /*15450*/  F2FP.BF16.F32.PACK_AB R143, RZ, R143 ;  /* 0x0000008fff8f723e */ /* 0x000fe400000010ff */
[----:B------:R-:W-:Y:S01]  /*15460*/  F2FP.BF16.F32.PACK_AB R144, RZ, R144 ;  /* 0x00000090ff90723e */ /* 0x000fe200000010ff */
[----:B------:R-:W-:Y:S01]  /*15470*/  @P2 STG.E.U16 desc[UR36][R4.64+0x1d0], R140 ;  /* 0x0001d08c04002986 */ /* 0x000fe2000c101524 */
[----:B------:R-:W-:-:S03]  /*15480*/  ISETP.GT.AND P2, PT, R0, 0xf1, P1 ;  /* 0x000000f10000780c */ /* 0x000fc60000f44270 */
[----:B------:R-:W-:Y:S01]  /*15490*/  @P5 STG.E.U16 desc[UR36][R4.64+0x1d2], R141 ;  /* 0x0001d28d04005986 */ /* 0x000fe2000c101524 */
[----:B------:R-:W-:-:S03]  /*154a0*/  ISETP.GT.AND P5, PT, R0, 0xf0, P0 ;  /* 0x000000f00000780c */ /* 0x000fc600007a4270 */
[----:B------:R-:W-:Y:S01]  /*154b0*/  @P6 STG.E.U16 desc[UR36][R6.64+0x1d0], R142 ;  /* 0x0001d08e06006986 */ /* 0x000fe2000c101524 */
[----:B------:R-:W-:-:S03]  /*154c0*/  FMUL R145, R145, R2 ;  /* 0x0000000291917220 */ /* 0x000fc60000400000 */
[----:B------:R-:W-:Y:S01]  /*154d0*/  @P3 STG.E.U16 desc[UR36][R6.64+0x1d2], R143 ;  /* 0x0001d28f06003986 */ /* 0x000fe2000c101524 */
[----:B------:R-:W-:-:S03]  /*154e0*/  ISETP.GT.AND P3, PT, R0, 0xf8, P1 ;  /* 0x000000f80000780c */ /* 0x000fc60000f64270 */
[----:B------:R-:W-:Y:S01]  /*154f0*/  @P4 STG.E.U16 desc[UR36][R4.64+0x1e0], R144 ;  /* 0x0001e09004004986 */ /* 0x000fe2000c101524 */
[----:B------:R-:W-:Y:S01]  /*15500*/  ISETP.GT.AND P4, PT, R0, 0xf1, P0 ;  /* 0x000000f10000780c */ /* 0x000fe20000784270 */
[-C--:B------:R-:W-:Y:S01]  /*15510*/  FMUL R146, R146, R2.reuse ;  /* 0x0000000292927220 */ /* 0x080fe20000400000 */
[C---:B------:R-:W-:Y:S01]  /*15520*/  ISETP.GT.AND P1, PT, R0.reuse, 0xf9, P1 ;  /* 0x000000f90000780c */ /* 0x040fe20000f24270 */
[-C--:B------:R-:W-:Y:S01]  /*15530*/  FMUL R147, R147, R2.reuse ;  /* 0x0000000293937220 */ /* 0x080fe20000400000 */
[----:B------:R-:W-:Y:S01]  /*15540*/  ISETP.GT.AND P6, PT, R0, 0xf8, P0 ;  /* 0x000000f80000780c */ /* 0x000fe200007c4270 */
[-C--:B------:R-:W-:Y:S01]  /*15550*/  FMUL R148, R148, R2.reuse ;  /* 0x0000000294947220 */ /* 0x080fe20000400000 */
[----:B------:R-:W-:Y:S01]  /*15560*/  FMUL R149, R149, R2 ;  /* 0x0000000295957220 */ /* 0x000fe20000400000 */
[----:B------:R-:W-:Y:S02]  /*15570*/  F2FP.BF16.F32.PACK_AB R145, RZ, R145 ;  /* 0x00000091ff91723e */ /* 0x000fe400000010ff */
[----:B------:R-:W-:-:S02]  /*15580*/  F2FP.BF16.F32.PACK_AB R146, RZ, R146 ;  /* 0x00000092ff92723e */ /* 0x000fc400000010ff */
[----:B------:R-:W-:Y:S02]  /*15590*/  ISETP.GT.AND P0, PT, R0, 0xf9, P0 ;  /* 0x000000f90000780c */ /* 0x000fe40000704270 */
[----:B------:R-:W-:Y:S01]  /*155a0*/  F2FP.BF16.F32.PACK_AB R147, RZ, R147 ;  /* 0x00000093ff93723e */ /* 0x000fe200000010ff */
[----:B------:R-:W-:Y:S01]  /*155b0*/  FMUL R150, R150, R2 ;  /* 0x0000000296967220 */ /* 0x000fe20000400000 */
[----:B------:R-:W-:Y:S02]  /*155c0*/  F2FP.BF16.F32.PACK_AB R148, RZ, R148 ;  /* 0x00000094ff94723e */ /* 0x000fe400000010ff */
[----:B------:R-:W-:Y:S01]  /*155d0*/  F2FP.BF16.F32.PACK_AB R149, RZ, R149 ;  /* 0x00000095ff95723e */ /* 0x000fe200000010ff */
[----:B------:R-:W-:Y:S01]  /*155e0*/  FMUL R151, R151, R2 ;  /* 0x0000000297977220 */ /* 0x000fe20000400000 */
[----:B------:R-:W-:Y:S01]  /*155f0*/  @P2 STG.E.U16 desc[UR36][R4.64+0x1e2], R145 ;  /* 0x0001e29104002986 */ /* 0x000fe2000c101524 */
[----:B------:R-:W-:-:S03]  /*15600*/  F2FP.BF16.F32.PACK_AB R150, RZ, R150 ;  /* 0x00000096ff96723e */ /* 0x000fc600000010ff */
[----:B------:R-:W-:Y:S01]  /*15610*/  @P5 STG.E.U16 desc[UR36][R6.64+0x1e0], R146 ;  /* 0x0001e09206005986 */ /* 0x000fe2000c101524 */
[----:B------:R-:W-:-:S03]  /*15620*/  F2FP.BF16.F32.PACK_AB R151, RZ, R151 ;  /* 0x00000097ff97723e */ /* 0x000fc600000010ff */
[----:B------:R-:W-:Y:S04]  /*15630*/  @P4 STG.E.U16 desc[UR36][R6.64+0x1e2], R147 ;  /* 0x0001e29306004986 */ /* 0x000fe8000c101524 */
[----:B------:R-:W-:Y:S04]  /*15640*/  @P3 STG.E.U16 desc[UR36][R4.64+0x1f0], R148 ;  /* 0x0001f09404003986 */ /* 0x000fe8000c101524 */
[----:B------:R0:W-:Y:S02]  /*15650*/  @P1 STG.E.U16 desc[UR36][R4.64+0x1f2], R149 ;  /* 0x0001f29504001986 */ /* 0x0001e4000c101524 */
[----:B0-----:R-:W-:-:S02]  /*15660*/  @P6 IMAD.MOV.U32 R4, RZ, RZ, R6 ;  /* 0x000000ffff046224 */ /* 0x001fc400078e0006 */
[----:B------:R-:W-:-:S05]  /*15670*/  @P6 IMAD.MOV.U32 R5, RZ, RZ, R7 ;  /* 0x000000ffff056224 */ /* 0x000fca00078e0007 */
[----:B------:R0:W-:Y:S04]  /*15680*/  @P6 STG.E.U16 desc[UR36][R4.64+0x1f0], R150 ;  /* 0x0001f09604006986 */ /* 0x0001e8000c101524 */
[----:B------:R0:W-:Y:S02]  /*15690*/  @P0 STG.E.U16 desc[UR36][R6.64+0x1f2], R151 ;  /* 0x0001f29706000986 */ /* 0x0001e4000c101524 */
.L_x_536:
[----:B------:R-:W-:Y:S05]  /*156a0*/  BSYNC B0 ;  /* 0x0000000000007941 */ /* 0x000fea0003800000 */
.L_x_28:
[----:B0-----:R-:W2:Y:S04]  /*156b0*/  LDL.LU R5, [R1+0x200] ;  /* 0x0002000001057983 */ /* 0x001ea80000300800 */
[----:B------:R-:W2:Y:S01]  /*156c0*/  LDL.LU R4, [R1+0x204] ;  /* 0x0002040001047983 */ /* 0x000ea20000300800 */
[----:B------:R-:W-:Y:S01]  /*156d0*/  ULDC UR4, c[0x0][0xc] ;  /* 0x0000030000047ab9 */ /* 0x000fe20000000800 */
[----:B------:R-:W-:Y:S01]  /*156e0*/  ULDC UR5, c[0x0][0x10] ;  /* 0x0000040000057ab9 */ /* 0x000fe20000000800 */
[----:B-----5:R-:W2:Y:S01]  /*156f0*/  LDC R3, c[0x0][0x14] ;  /* 0x00000500ff037b82 */ /* 0x020ea20000000800 */
[----:B------:R-:W-:Y:S01]  /*15700*/  UIMAD.WIDE.U32 UR4, UR4, UR5, URZ ;  /* 0x00000005040472a5 */ /* 0x000fe2000f8e003f */
[----:B----4-:R-:W-:Y:S01]  /*15710*/  PRMT R0, RZ, 0x7610, R0 ;  /* 0x00007610ff007816 */ /* 0x010fe20000000000 */
[----:B------:R-:W-:Y:S01]  /*15720*/  UMOV UR42, 0xffffffff ;  /* 0xffffffff002a7882 */ /* 0x000fe20000000000 */
[----:B------:R-:W-:-:S03]  /*15730*/  UMOV UR43, 0xffffffff ;  /* 0xffffffff002b7882 */ /* 0x000fc60000000000 */
[----:B--2---:R-:W-:-:S04]  /*15740*/  IMAD.WIDE.U32 R4, R3, UR4, R4 ;  /* 0x0000000403047c25 */ /* 0x004fc8000f8e0004 */
[----:B------:R-:W-:Y:S01]  /*15750*/  IMAD R3, R3, UR5, RZ ;  /* 0x0000000503037c24 */ /* 0x000fe2000f8e02ff */
[----:B------:R-:W-:Y:S01]  /*15760*/  ULDC.64 UR4, c[0x0][0x650] ;  /* 0x0001940000047ab9 */ /* 0x000fe20000000a00 */
[----:B------:R-:W-:Y:S01]  /*15770*/  IMAD.MOV.U32 R7, RZ, RZ, R4 ;  /* 0x000000ffff077224 */ /* 0x000fe200078e0004 */
[----:B------:R-:W-:Y:S01]  /*15780*/  ISETP.GE.U32.AND P0, PT, R4, UR4, PT ;  /* 0x0000000404007c0c */ /* 0x000fe2000bf06070 */
[----:B------:R-:W-:-:S05]  /*15790*/  IMAD.IADD R6, R5, 0x1, R3 ;  /* 0x0000000105067824 */ /* 0x000fca00078e0203 */
[----:B------:R0:W-:Y:S01]  /*157a0*/  STL [R1+0x200], R6 ;  /* 0x0002000601007387 */ /* 0x0001e20000100800 */
[----:B------:R-:W-:-:S03]  /*157b0*/  ISETP.GE.U32.AND.EX P0, PT, R6, UR5, PT, P0 ;  /* 0x0000000506007c0c */ /* 0x000fc6000bf06100 */
[----:B------:R0:W-:Y:S10]  /*157c0*/  STL [R1+0x204], R7 ;  /* 0x0002040701007387 */ /* 0x0001f40000100800 */
[----:B0-----:R-:W-:Y:S05]  /*157d0*/  @P0 BRA `(.L_x_537) ;  /* 0x0000000400880947 */ /* 0x001fea0003800000 */
[----:B------:R-:W0:Y:S01]  /*157e0*/  S2UR UR6, SR_CTAID.X ;  /* 0x00000000000679c3 */ /* 0x000e220000002500 */
[----:B------:R-:W-:Y:S01]  /*157f0*/  ULDC.64 UR12, c[0x0][0x628] ;  /* 0x00018a00000c7ab9 */ /* 0x000fe20000000a00 */
[----:B------:R-:W-:Y:S01]  /*15800*/  ULDC UR4, c[0x0][0x150] ;  /* 0x0000540000047ab9 */ /* 0x000fe20000000800 */
[----:B------:R-:W-:Y:S01]  /*15810*/  ISETP.NE.U32.AND P0, PT, RZ, UR12, PT ;  /* 0x0000000cff007c0c */ /* 0x000fe2000bf05070 */
[----:B------:R-:W-:Y:S01]  /*15820*/  ULDC UR15, c[0x0][0x630] ;  /* 0x00018c00000f7ab9 */ /* 0x000fe20000000800 */
[C---:B------:R-:W-:Y:S01]  /*15830*/  R2UR UR16, R7.reuse ;  /* 0x00000000071072ca */ /* 0x040fe200000e0000 */
[----:B------:R-:W-:Y:S01]  /*15840*/  ULDC UR19, c[0x0][0x154] ;  /* 0x0000550000137ab9 */ /* 0x000fe20000000800 */
[----:B------:R-:W-:Y:S01]  /*15850*/  ISETP.NE.AND.EX P0, PT, RZ, UR13, PT, P0 ;  /* 0x0000000dff007c0c */ /* 0x000fe2000bf05300 */
[----:B------:R-:W2:Y:S01]  /*15860*/  S2UR UR18, SR_CTAID.Y ;  /* 0x00000000001279c3 */ /* 0x000ea20000002600 */
[----:B------:R-:W-:Y:S02]  /*15870*/  R2UR UR17, R6 ;  /* 0x00000000061172ca */ /* 0x000fe400000e0000 */
[----:B------:R-:W-:-:S02]  /*15880*/  R2UR UR10, R7 ;  /* 0x00000000070a72ca */ /* 0x000fc400000e0000 */
[----:B------:R-:W-:Y:S02]  /*15890*/  R2UR UR11, R6 ;  /* 0x00000000060b72ca */ /* 0x000fe400000e0000 */
[----:B0-----:R-:W-:-:S05]  /*158a0*/  I2FP.F32.U32 R0, UR6 ;  /* 0x0000000600007c45 */ /* 0x001fca0008201000 */
[----:B------:R-:W-:-:S04]  /*158b0*/  FMUL R0, R0, UR4 ;  /* 0x0000000400007c20 */ /* 0x000fc80008400000 */
[----:B------:R0:W4:Y:S01]  /*158c0*/  F2I.U32.TRUNC.NTZ R3, R0 ;  /* 0x0000000000037305 */ /* 0x000122000020f000 */
[----:B--2---:R-:W-:Y:S05]  /*158d0*/  @!P0 BRA `(.L_x_538) ;  /* 0x0000000000308947 */ /* 0x004fea0003800000 */
        /* <DEDUP_REMOVED lines=12> */
.L_x_538:
[----:B------:R-:W-:Y:S01]  /*159a0*/  USHF.R.U64 UR43, UR10, UR15, UR11 ;  /* 0x0000000f0a2b7299 */ /* 0x000fe2000800120b */
[----:B0-----:R-:W-:Y:S01]  /*159b0*/  I2FP.F32.U32 R0, UR18 ;  /* 0x0000001200007c45 */ /* 0x001fe20008201000 */
[----:B------:R-:W-:Y:S02]  /*159c0*/  USHF.R.U32.HI UR4, URZ, UR15, UR11 ;  /* 0x0000000f3f047299 */ /* 0x000fe4000801160b */
        /* <DEDUP_REMOVED lines=8> */
[----:B------:R-:W-:Y:S01]  /*15a50*/  UIMAD.WIDE.U32 UR8, UR10, UR12, UR8 ;  /* 0x0000000c0a0872a5 */ /* 0x000fe2000f8e0008 */
[----:B----4-:R-:W-:Y:S01]  /*15a60*/  R2UR UR12, R3 ;  /* 0x00000000030c72ca */ /* 0x010fe200000e0000 */
[----:B------:R-:W-:Y:S01]  /*15a70*/  UIMAD UR10, UR10, UR13, UR4 ;  /* 0x0000000d0a0a72a4 */ /* 0x000fe2000f8e0204 */
[----:B------:R-:W-:Y:S01]  /*15a80*/  ULDC UR11, c[0x0][0x618] ;  /* 0x00018600000b7ab9 */ /* 0x000fe20000000800 */
[----:B------:R-:W-:Y:S02]  /*15a90*/  ULDC UR21, c[0x0][0x658] ;  /* 0x0001960000157ab9 */ /* 0x000fe40000000800 */
[----:B------:R-:W-:Y:S01]  /*15aa0*/  UIADD3 UR9, UR9, UR10, URZ ;  /* 0x0000000a09097290 */ /* 0x000fe2000fffe03f */
[----:B------:R-:W-:Y:S01]  /*15ab0*/  UMOV UR15, 0xffffffff ;  /* 0xffffffff000f7882 */ /* 0x000fe20000000000 */
[----:B------:R-:W-:Y:S01]  /*15ac0*/  ULDC.64 UR4, c[0x0][0x640] ;  /* 0x0001900000047ab9 */ /* 0x000fe20000000a00 */
[----:B------:R-:W-:Y:S01]  /*15ad0*/  USHF.L.U32 UR15, UR15, UR21, URZ ;  /* 0x000000150f0f7299 */ /* 0x000fe2000800063f */
[----:B------:R-:W-:Y:S01]  /*15ae0*/  ISETP.NE.U32.AND P0, PT, RZ, UR4, PT ;  /* 0x00000004ff007c0c */ /* 0x000fe2000bf05070 */
[----:B------:R-:W-:-:S02]  /*15af0*/  USHF.R.U64 UR16, UR8, UR11, UR9 ;  /* 0x0000000b08107299 */ /* 0x000fc40008001209 */
[----:B------:R-:W-:Y:S01]  /*15b00*/  USHF.R.U32.HI UR8, URZ, UR11, UR9 ;  /* 0x0000000b3f087299 */ /* 0x000fe20008011609 */
[----:B0-----:R-:W-:Y:S01]  /*15b10*/  R2UR UR14, R0 ;  /* 0x00000000000e72ca */ /* 0x001fe200000e0000 */
[----:B------:R-:W-:Y:S01]  /*15b20*/  ULDC UR17, c[0x0][0x608] ;  /* 0x0001820000117ab9 */ /* 0x000fe20000000800 */
[----:B------:R-:W-:Y:S01]  /*15b30*/  ULOP3.LUT UR41, URZ, UR15, URZ, 0x33, !UPT ;  /* 0x0000000f3f297292 */ /* 0x000fe2000f8e333f */
[----:B------:R-:W-:Y:S01]  /*15b40*/  ISETP.NE.AND.EX P0, PT, RZ, UR5, PT, P0 ;  /* 0x00000005ff007c0c */ /* 0x000fe2000bf05300 */
[----:B------:R-:W-:Y:S02]  /*15b50*/  USHF.R.U64 UR15, UR16, UR17, UR8 ;  /* 0x00000011100f7299 */ /* 0x000fe40008001208 */
[----:B------:R-:W-:Y:S02]  /*15b60*/  USHF.R.U32.HI UR8, URZ, UR17, UR8 ;  /* 0x000000113f087299 */ /* 0x000fe40008011608 */
[----:B------:R-:W-:Y:S02]  /*15b70*/  UIADD3 UR12, -UR12, URZ, URZ ;  /* 0x0000003f0c0c7290 */ /* 0x000fe4000fffe13f */
[----:B------:R-:W-:Y:S01]  /*15b80*/  USHF.R.U64 UR17, UR15, UR21, UR8 ;  /* 0x000000150f117299 */ /* 0x000fe20008001208 */
[----:B------:R-:W-:Y:S01]  /*15b90*/  UMOV UR19, 0x1 ;  /* 0x0000000100137882 */ /* 0x000fe20000000000 */
[----:B------:R-:W-:Y:S01]  /*15ba0*/  ULDC UR13, c[0x0][0x144] ;  /* 0x00005100000d7ab9 */ /* 0x000fe20000000800 */
[----:B------:R-:W-:Y:S01]  /*15bb0*/  ULDC UR7, c[0x0][0x600] ;  /* 0x0001800000077ab9 */ /* 0x000fe20000000800 */
[----:B------:R-:W-:-:S02]  /*15bc0*/  USHF.L.U32 UR24, UR19, UR21, URZ ;  /* 0x0000001513187299 */ /* 0x000fc4000800063f */
[----:B------:R-:W-:Y:S02]  /*15bd0*/  USHF.R.U32.HI UR8, URZ, UR21, UR8 ;  /* 0x000000153f087299 */ /* 0x000fe40008011608 */
[----:B------:R-:W-:Y:S02]  /*15be0*/  UIMAD UR21, UR13, UR12, UR6 ;  /* 0x0000000c0d1572a4 */ /* 0x000fe4000f8e0206 */
[----:B------:R-:W-:Y:S02]  /*15bf0*/  UIADD3 UR20, UR7, -0x1, URZ ;  /* 0xffffffff07147890 */ /* 0x000fe4000fffe03f */
[----:B------:R-:W-:Y:S01]  /*15c00*/  UIADD3 UR19, -UR14, URZ, URZ ;  /* 0x0000003f0e137290 */ /* 0x000fe2000fffe13f */
        /* <DEDUP_REMOVED lines=17> */
.L_x_539:
[----:B------:R-:W-:Y:S01]  /*15d20*/  UISETP.NE.AND UP0, UPT, UR45, URZ, UPT ;  /* 0x0000003f2d00728c */ /* 0x000fe2000bf05270 */
[----:B------:R-:W-:Y:S01]  /*15d30*/  IMAD.MOV.U32 R0, RZ, RZ, 0x1 ;  /* 0x00000001ff007424 */ /* 0x000fe200078e00ff */
[----:B------:R-:W-:Y:S02]  /*15d40*/  USHF.R.U64 UR4, UR6, UR22, UR8 ;  /* 0x0000001606047299 */ /* 0x000fe40008001208 */
[----:B------:R-:W-:Y:S02]  /*15d50*/  ULOP3.LUT UR41, UR15, UR41, URZ, 0xc0, !UPT ;  /* 0x000000290f297292 */ /* 0x000fe4000f8ec03f */
[----:B------:R-:W-:Y:S02]  /*15d60*/  UIADD3 UR5, -UR4, URZ, URZ ;  /* 0x0000003f04057290 */ /* 0x000fe4000fffe13f */
[----:B------:R-:W-:Y:S02]  /*15d70*/  UIMAD UR41, UR24, UR4, UR41 ;  /* 0x00000004182972a4 */ /* 0x000fe4000f8e0229 */
[----:B------:R-:W-:-:S02]  /*15d80*/  ULOP3.LUT UR16, UR16, UR20, URZ, 0xc0, !UPT ;  /* 0x0000001410107292 */ /* 0x000fc4000f8ec03f */
[----:B------:R-:W-:Y:S02]  /*15d90*/  @UP0 UIMAD UR21, UR25, UR19, UR18 ;  /* 0x00000013191502a4 */ /* 0x000fe4000f8e0212 */
[----:B------:R-:W-:-:S03]  /*15da0*/  UIMAD UR4, UR5, UR23, UR17 ;  /* 0x00000017050472a4 */ /* 0x000fc6000f8e0211 */
[----:B------:R-:W-:Y:S01]  /*15db0*/  ULDC UR5, c[0x0][0x610] ;  /* 0x0001840000057ab9 */ /* 0x000fe20000000800 */
[----:B------:R-:W-:Y:S02]  /*15dc0*/  UIMAD UR4, UR4, UR7, UR16 ;  /* 0x00000007040472a4 */ /* 0x000fe4000f8e0210 */
[----:B------:R-:W-:-:S04]  /*15dd0*/  UIMAD UR41, UR41, UR5, UR21 ;  /* 0x00000005292972a4 */ /* 0x000fc8000f8e0215 */
[----:B------:R-:W-:Y:S02]  /*15de0*/  USEL UR42, UR4, UR41, !UP0 ;  /* 0x00000029042a7287 */ /* 0x000fe4000c000000 */
[----:B------:R-:W-:-:S12]  /*15df0*/  USEL UR41, UR41, UR4, !UP0 ;  /* 0x0000000429297287 */ /* 0x000fd8000c000000 */
.L_x_537:
[----:B------:R-:W-:-:S13]  /*15e00*/  LOP3.LUT P0, RZ, R0, 0xff, RZ, 0xc0, !PT ;  /* 0x000000ff00ff7812 */ /* 0x000fda000780c0ff */
[----:B------:R-:W-:Y:S05]  /*15e10*/  @P0 BRA `(.L_x_540) ;  /* 0xfffffeb000b40947 */ /* 0x000fea000383ffff */
[----:B------:R-:W-:Y:S05]  /*15e20*/  EXIT ;  /* 0x000000000000794d */ /* 0x000fea0003800000 */
.L_x_3:
[----:B------:R-:W2:Y:S01]  /*15e30*/  LDL R5, [R1+0x204] ;  /* 0x0002040001057983 */ /* 0x000ea20000100800 */
[----:B------:R-:W-:-:S03]  /*15e40*/  ULDC.64 UR8, c[0x0][0x650] ;  /* 0x0001940000087ab9 */ /* 0x000fc60000000a00 */
[----:B------:R-:W3:Y:S01]  /*15e50*/  LDL R4, [R1+0x200] ;  /* 0x0002000001047983 */ /* 0x000ee20000100800 */
[----:B------:R-:W-:Y:S01]  /*15e60*/  PRMT R0, RZ, 0x7610, R0 ;  /* 0x00007610ff007816 */ /* 0x000fe20000000000 */
[----:B------:R-:W-:Y:S01]  /*15e70*/  IMAD.MOV.U32 R2, RZ, RZ, -0x1 ;  /* 0xffffffffff027424 */ /* 0x000fe200078e00ff */
[----:B------:R-:W-:Y:S01]  /*15e80*/  MOV R3, 0xffffffff ;  /* 0xffffffff00037802 */ /* 0x000fe20000000f00 */
[----:B------:R-:W-:Y:S01]  /*15e90*/  IMAD.MOV.U32 R9, RZ, RZ, -0x1 ;  /* 0xffffffffff097424 */ /* 0x000fe200078e00ff */
[----:B--2---:R-:W-:-:S04]  /*15ea0*/  ISETP.GE.U32.AND P0, PT, R5, UR8, PT ;  /* 0x0000000805007c0c */ /* 0x004fc8000bf06070 */
[----:B---3--:R-:W-:-:S13]  /*15eb0*/  ISETP.GE.U32.AND.EX P0, PT, R4, UR9, PT, P0 ;  /* 0x0000000904007c0c */ /* 0x008fda000bf06100 */
[----:B------:R-:W-:Y:S05]  /*15ec0*/  @P0 BRA `(.L_x_541) ;  /* 0x00000004008c0947 */ /* 0x000fea0003800000 */
[----:B------:R-:W-:Y:S01]  /*15ed0*/  I2FP.F32.U32 R0, UR4 ;  /* 0x0000000400007c45 */ /* 0x000fe20008201000 */
[----:B0-----:R-:W-:Y:S01]  /*15ee0*/  ULDC.64 UR16, c[0x0][0x628] ;  /* 0x00018a0000107ab9 */ /* 0x001fe20000000a00 */
        /* <DEDUP_REMOVED lines=24> */
.L_x_542:
        /* <DEDUP_REMOVED lines=24> */
[----:B------:R-:W-:Y:S01]  /*161f0*/  UMOV UR19, 0x1 ;  /* 0x0000000100137882 */ /* 0x000fe20000000000 */
[----:B------:R-:W-:Y:S01]  /*16200*/  ULDC UR20, c[0x0][0x608] ;  /* 0x0001820000147ab9 */ /* 0x000fe20000000800 */
[----:B------:R-:W-:Y:S01]  /*16210*/  USHF.L.U32 UR26, UR19, UR23, URZ ;  /* 0x00000017131a7299 */ /* 0x000fe2000800063f */
[----:B------:R-:W-:Y:S01]  /*16220*/  ISETP.NE.AND.EX P0, PT, RZ, UR9, PT, P0 ;  /* 0x00000009ff007c0c */ /* 0x000fe2000bf05300 */
[----:B------:R-:W-:Y:S02]  /*16230*/  USHF.R.U64 UR19, UR18, UR20, UR11 ;  /* 0x0000001412137299 */ /* 0x000fe4000800120b */
[----:B------:R-:W-:Y:S02]  /*16240*/  USHF.R.U32.HI UR11, URZ, UR20, UR11 ;  /* 0x000000143f0b7299 */ /* 0x000fe4000801160b */
[----:B------:R-:W-:-:S02]  /*16250*/  UIADD3 UR15, -UR15, URZ, URZ ;  /* 0x0000003f0f0f7290 */ /* 0x000fc4000fffe13f */
[----:B------:R-:W-:Y:S01]  /*16260*/  USHF.R.U64 UR20, UR19, UR23, UR11 ;  /* 0x0000001713147299 */ /* 0x000fe2000800120b */
[----:B------:R-:W-:Y:S01]  /*16270*/  ULDC UR16, c[0x0][0x144] ;  /* 0x0000510000107ab9 */ /* 0x000fe20000000800 */
[----:B------:R-:W-:Y:S01]  /*16280*/  ULDC UR6, c[0x0][0x600] ;  /* 0x0001800000067ab9 */ /* 0x000fe20000000800 */
[----:B------:R-:W-:Y:S02]  /*16290*/  USHF.R.U32.HI UR11, URZ, UR23, UR11 ;  /* 0x000000173f0b7299 */ /* 0x000fe4000801160b */
[----:B------:R-:W-:Y:S02]  /*162a0*/  UIMAD UR23, UR16, UR15, UR4 ;  /* 0x0000000f101772a4 */ /* 0x000fe4000f8e0204 */
[----:B------:R-:W-:Y:S02]  /*162b0*/  UIADD3 UR22, UR6, -0x1, URZ ;  /* 0xffffffff06167890 */ /* 0x000fe4000fffe03f */
[----:B------:R-:W-:Y:S02]  /*162c0*/  ULOP3.LUT UR27, URZ, UR13, URZ, 0x33, !UPT ;  /* 0x0000000d3f1b7292 */ /* 0x000fe4000f8e333f */
        /* <DEDUP_REMOVED lines=18> */
.L_x_543:
[----:B------:R-:W-:Y:S01]  /*163f0*/  UISETP.NE.AND UP0, UPT, UR45, URZ, UPT ;  /* 0x0000003f2d00728c */ /* 0x000fe2000bf05270 */
[----:B------:R-:W-:Y:S01]  /*16400*/  IMAD.MOV.U32 R0, RZ, RZ, 0x1 ;  /* 0x00000001ff007424 */ /* 0x000fe200078e00ff */
[----:B------:R-:W-:Y:S01]  /*16410*/  USHF.R.U64 UR8, UR4, UR24, UR11 ;  /* 0x0000001804087299 */ /* 0x000fe2000800120b */
[----:B------:R-:W-:Y:S01]  /*16420*/  IMAD.U32 R9, RZ, RZ, UR5 ;  /* 0x00000005ff097e24 */ /* 0x000fe2000f8e00ff */
[----:B------:R-:W-:Y:S02]  /*16430*/  ULOP3.LUT UR4, UR19, UR27, URZ, 0xc0, !UPT ;  /* 0x0000001b13047292 */ /* 0x000fe4000f8ec03f */
[----:B------:R-:W-:Y:S02]  /*16440*/  ULOP3.LUT UR18, UR18, UR22, URZ, 0xc0, !UPT ;  /* 0x0000001612127292 */ /* 0x000fe4000f8ec03f */
[----:B------:R-:W-:-:S03]  /*16450*/  UIMAD UR4, UR26, UR8, UR4 ;  /* 0x000000081a0472a4 */ /* 0x000fc6000f8e0204 */
[----:B------:R-:W-:Y:S02]  /*16460*/  @UP0 UIMAD UR23, UR28, UR21, UR7 ;  /* 0x000000151c1702a4 */ /* 0x000fe4000f8e0207 */
[----:B------:R-:W-:-:S03]  /*16470*/  UIADD3 UR7, -UR8, URZ, URZ ;  /* 0x0000003f08077290 */ /* 0x000fc6000fffe13f */
[----:B------:R-:W-:Y:S01]  /*16480*/  ULDC UR8, c[0x0][0x610] ;  /* 0x0001840000087ab9 */ /* 0x000fe20000000800 */
[----:B------:R-:W-:Y:S02]  /*16490*/  UIMAD UR7, UR7, UR25, UR20 ;  /* 0x00000019070772a4 */ /* 0x000fe4000f8e0214 */
[----:B------:R-:W-:Y:S02]  /*164a0*/  UIMAD UR4, UR4, UR8, UR23 ;  /* 0x00000008040472a4 */ /* 0x000fe4000f8e0217 */
[----:B------:R-:W-:-:S04]  /*164b0*/  UIMAD UR7, UR7, UR6, UR18 ;  /* 0x00000006070772a4 */ /* 0x000fc8000f8e0212 */
[----:B------:R-:W-:Y:S02]  /*164c0*/  USEL UR6, UR7, UR4, !UP0 ;  /* 0x0000000407067287 */ /* 0x000fe4000c000000 */
[----:B------:R-:W-:-:S04]  /*164d0*/  USEL UR4, UR4, UR7, !UP0 ;  /* 0x0000000704047287 */ /* 0x000fc8000c000000 */
[----:B------:R-:W-:Y:S02]  /*164e0*/  IMAD.U32 R2, RZ, RZ, UR6 ;  /* 0x00000006ff027e24 */ /* 0x000fe4000f8e00ff */
[----:B------:R-:W-:-:S07]  /*164f0*/  IMAD.U32 R3, RZ, RZ, UR4 ;  /* 0x00000004ff037e24 */ /* 0x000fce000f8e00ff */
.L_x_541:
[----:B------:R-:W-:-:S08]  /*16500*/  NOP ;  /* 0x0000000000007918 */ /* 0x000fd00000000000 */
[----:B0-----:R-:W0:-:S00]  /*16510*/  USETMAXREG.DEALLOC.CTAPOOL 0x18 ;  /* 0x00000018000079c8 */ /* 0x001e0000080e0500 */
[----:B------:R-:W-:-:S13]  /*16520*/  ISETP.NE.AND P0, PT, RZ, UR10, PT ;  /* 0x0000000aff007c0c */ /* 0x000fda000bf05270 */
[----:B------:R-:W-:Y:S05]  /*16530*/  @P0 EXIT ;  /* 0x000000000000094d */ /* 0x000fea0003800000 */
[----:B0-----:R-:W-:Y:S01]  /*16540*/  LOP3.LUT P0, RZ, R0, 0xff, RZ, 0xc0, !PT ;  /* 0x000000ff00ff7812 */ /* 0x001fe2000780c0ff */
[----:B------:R-:W-:Y:S01]  /*16550*/  IMAD.MOV.U32 R6, RZ, RZ, RZ ;  /* 0x000000ffff067224 */ /* 0x000fe200078e00ff */
[----:B------:R-:W-:-:S11]  /*16560*/  MOV R0, 0x1 ;  /* 0x0000000100007802 */ /* 0x000fd60000000f00 */
[----:B------:R-:W-:Y:S05]  /*16570*/  @!P0 BRA `(.L_x_544) ;  /* 0x0000000c005c8947 */ /* 0x000fea0003800000 */
[----:B------:R-:W0:Y:S01]  /*16580*/  S2R R4, SR_TID.X ;  /* 0x0000000000047919 */ /* 0x000e220000002100 */
[----:B------:R-:W-:Y:S01]  /*16590*/  ULDC UR4, c[0x0][0x28c] ;  /* 0x0000a30000047ab9 */ /* 0x000fe20000000800 */
[----:B------:R-:W-:Y:S01]  /*165a0*/  ULDC UR6, c[0x0][0x658] ;  /* 0x0001960000067ab9 */ /* 0x000fe20000000800 */
[----:B------:R-:W-:Y:S01]  /*165b0*/  UIADD3 UR10, UR4, 0x1f, URZ ;  /* 0x0000001f040a7890 */ /* 0x000fe2000fffe03f */
[----:B------:R-:W-:Y:S01]  /*165c0*/  BSSY B0, `(.L_x_544) ;  /* 0x00000d2000007945 */ /* 0x000fe20003800000 */
[----:B------:R-:W-:Y:S01]  /*165d0*/  UMOV UR7, 0xffffffff ;  /* 0xffffffff00077882 */ /* 0x000fe20000000000 */
[----:B------:R-:W-:Y:S01]  /*165e0*/  ULDC UR5, c[0x0][0x600] ;  /* 0x0001800000057ab9 */ /* 0x000fe20000000800 */
[----:B------:R-:W-:Y:S01]  /*165f0*/  UMOV UR9, 0x1 ;  /* 0x0000000100097882 */ /* 0x000fe20000000000 */
[----:B------:R-:W-:Y:S01]  /*16600*/  USHF.L.U32 UR7, UR7, UR6, URZ ;  /* 0x0000000607077299 */ /* 0x000fe2000800063f */
[----:B------:R-:W-:Y:S01]  /*16610*/  IMAD.MOV.U32 R8, RZ, RZ, 0x1 ;  /* 0x00000001ff087424 */ /* 0x000fe200078e00ff */
[----:B------:R-:W-:Y:S01]  /*16620*/  UIADD3 UR4, UR5, -0x1, URZ ;  /* 0xffffffff05047890 */ /* 0x000fe2000fffe03f */
[----:B------:R-:W-:Y:S01]  /*16630*/  IMAD.MOV.U32 R0, RZ, RZ, 0x1 ;  /* 0x00000001ff007424 */ /* 0x000fe200078e00ff */
[----:B------:R-:W-:Y:S01]  /*16640*/  USHF.R.S32.HI UR11, URZ, 0x1f, UR10 ;  /* 0x0000001f3f0b7899 */ /* 0x000fe2000801140a */
[----:B------:R-:W-:Y:S01]  /*16650*/  IMAD.MOV.U32 R6, RZ, RZ, RZ ;  /* 0x000000ffff067224 */ /* 0x000fe200078e00ff */
[----:B------:R-:W-:Y:S01]  /*16660*/  ULDC UR8, c[0x0][0xc] ;  /* 0x0000030000087ab9 */ /* 0x000fe20000000800 */
[----:B------:R-:W-:-:S02]  /*16670*/  USHF.L.U32 UR5, UR9, UR6, URZ ;  /* 0x0000000609057299 */ /* 0x000fc4000800063f */
[----:B------:R-:W-:Y:S01]  /*16680*/  ULEA.HI UR11, UR11, UR10, URZ, 0x5 ;  /* 0x0000000a0b0b7291 */ /* 0x000fe2000f8f283f */
[----:B------:R-:W-:Y:S01]  /*16690*/  ULDC UR9, c[0x0][0x10] ;  /* 0x0000040000097ab9 */ /* 0x000fe20000000800 */
[----:B------:R-:W-:Y:S02]  /*166a0*/  ULOP3.LUT UR6, URZ, UR7, URZ, 0x33, !UPT ;  /* 0x000000073f067292 */ /* 0x000fe4000f8e333f */
[----:B------:R-:W-:Y:S01]  /*166b0*/  UIMAD.WIDE.U32 UR8, UR8, UR9, URZ ;  /* 0x00000009080872a5 */ /* 0x000fe2000f8e003f */
[----:B------:R-:W-:Y:S01]  /*166c0*/  ULDC UR7, c[0x0][0x14] ;  /* 0x0000050000077ab9 */ /* 0x000fe20000000800 */
[----:B------:R-:W-:Y:S02]  /*166d0*/  USHF.R.S32.HI UR18, URZ, 0x5, UR11 ;  /* 0x000000053f127899 */ /* 0x000fe4000801140b */
[----:B------:R-:W-:Y:S02]  /*166e0*/  UIMAD.WIDE.U32 UR20, UR8, UR7, URZ ;  /* 0x00000007081472a5 */ /* 0x000fe4000f8e003f */
[----:B------:R-:W-:-:S02]  /*166f0*/  UIMAD UR13, UR9, UR7, URZ ;  /* 0x00000007090d72a4 */ /* 0x000fc4000f8e023f */
[----:B------:R-:W-:Y:S01]  /*16700*/  ULOP3.LUT UR24, UR40, 0x2, URZ, 0xfc, !UPT ;  /* 0x0000000228187892 */ /* 0x000fe2000f8efc3f */
[C---:B0-----:R-:W-:Y:S01]  /*16710*/  LOP3.LUT P2, RZ, R4.reuse, 0x7f, RZ, 0xc0, !PT ;  /* 0x0000007f04ff7812 */ /* 0x041fe2000784c0ff */
[----:B------:R-:W-:Y:S01]  /*16720*/  UIADD3 UR13, UR21, UR13, URZ ;  /* 0x0000000d150d7290 */ /* 0x000fe2000fffe03f */
[----:B------:R-:W-:Y:S01]  /*16730*/  LOP3.LUT P0, RZ, R4, 0x1f, RZ, 0xc0, !PT ;  /* 0x0000001f04ff7812 */ /* 0x000fe2000780c0ff */
[----:B------:R-:W-:Y:S01]  /*16740*/  UIADD3 UR25, UR18, 0x1, URZ ;  /* 0x0000000112197890 */ /* 0x000fe2000fffe03f */
[----:B------:R-:W-:Y:S02]  /*16750*/  ULDC.64 UR22, c[0x0][0x198] ;  /* 0x0000660000167ab9 */ /* 0x000fe40000000a00 */
[----:B------:R-:W-:-:S13]  /*16760*/  PLOP3.LUT P0, PT, P0, P2, PT, 0x8a, 0x0 ;  /* 0x000000000000781c */ /* 0x000fda0000705172 */
.L_x_556:
[----:B------:R-:W-:-:S03]  /*16770*/  UMOV UR7, 0xffffffff ;  /* 0xffffffff00077882 */ /* 0x000fc60000000000 */
[----:B------:R-:W-:Y:S05]  /*16780*/  BRA.DIV UR7, `(.L_x_545) ;  /* 0x0000000e07a47947 */ /* 0x000fea000b800000 */
[----:B------:R-:W-:-:S13]  /*16790*/  ELECT P6, URZ, PT ;  /* 0x00000000003f782f */ /* 0x000fda00038c0000 */
.L_x_566:
[----:B------:R-:W0:Y:S01]  /*167a0*/  LDC R4, c[0x0][0x28c] ;  /* 0x0000a300ff047b82 */ /* 0x000e220000000800 */
[----:B------:R-:W-:Y:S01]  /*167b0*/  BSSY B1, `(.L_x_546) ;  /* 0x0000035000017945 */ /* 0x000fe20003800000 */
[----:B0-----:R-:W-:-:S13]  /*167c0*/  ISETP.LT.OR P6, PT, R4, 0x1, !P6 ;  /* 0x000000010400780c */ /* 0x001fda00077c1670 */
[----:B------:R-:W-:Y:S05]  /*167d0*/  @P6 BRA `(.L_x_547) ;  /* 0x0000000000c86947 */ /* 0x000fea0003800000 */
[----:B------:R-:W-:Y:S01]  /*167e0*/  IMAD.SHL.U32 R11, R3, 0x100, RZ ;  /* 0x00000100030b7824 */ /* 0x000fe200078e00ff */
[----:B------:R-:W-:Y:S01]  /*167f0*/  MOV R12, RZ ;  /* 0x000000ff000c7202 */ /* 0x000fe20000000f00 */
[----:B------:R-:W-:Y:S02]  /*16800*/  IMAD.SHL.U32 R2, R2, 0x100, RZ ;  /* 0x0000010002027824 */ /* 0x000fe400078e00ff */
[----:B------:R-:W-:Y:S02]  /*16810*/  IMAD.U32 R14, RZ, RZ, UR25 ;  /* 0x00000019ff0e7e24 */ /* 0x000fe4000f8e00ff */
[----:B------:R-:W-:Y:S02]  /*16820*/  IMAD.MOV.U32 R3, RZ, RZ, R0 ;  /* 0x000000ffff037224 */ /* 0x000fe400078e0000 */
[----:B------:R-:W-:-:S07]  /*16830*/  IMAD.MOV.U32 R4, RZ, RZ, R6 ;  /* 0x000000ffff047224 */ /* 0x000fce00078e0006 */
.L_x_551:
[----:B------:R-:W0:Y:S01]  /*16840*/  S2R R10, SR_CgaCtaId ;  /* 0x00000000000a7919 */ /* 0x000e220000008800 */
[----:B------:R-:W-:Y:S01]  /*16850*/  MOV R5, 0x400 ;  /* 0x0000040000057802 */ /* 0x000fe20000000f00 */
[----:B------:R-:W1:Y:S03]  /*16860*/  @!P2 LDC R7, c[0x0][0x500] ;  /* 0x00014000ff07ab82 */ /* 0x000e660000000800 */
[----:B0-----:R-:W-:Y:S02]  /*16870*/  LEA R13, R10, R5, 0x18 ;  /* 0x000000050a0d7211 */ /* 0x001fe400078ec0ff */
[----:B------:R-:W-:-:S03]  /*16880*/  SHF.L.U32 R5, R3, 0x1f, RZ ;  /* 0x0000001f03057819 */ /* 0x000fc600000006ff */
[----:B------:R-:W-:-:S04]  /*16890*/  IMAD R10, R4, 0x8, R13 ;  /* 0x00000008040a7824 */ /* 0x000fc800078e020d */
[----:B------:R-:W0:Y:S02]  /*168a0*/  SYNCS.PHASECHK.TRANS64.TRYWAIT P1, [R10+URZ+0x18], R5 ;  /* 0x000018050a0075a7 */ /* 0x000e24000802017f */
[----:B01----:R-:W-:Y:S05]  /*168b0*/  @!P1 BRA `(.L_x_548) ;  /* 0x0000000c00789947 */ /* 0x003fea0003800000 */
.L_x_567:
[----:B------:R-:W-:Y:S01]  /*168c0*/  UPRMT UR7, UR24, 0x9910, URZ ;  /* 0x0000991018077896 */ /* 0x000fe2000800003f */
[----:B------:R1:W-:Y:S03]  /*168d0*/  @!P2 SYNCS.ARRIVE.TRANS64 RZ, [R10+URZ], R7 ;  /* 0x000000070affa9a7 */ /* 0x0003e6000800003f */
[----:B------:R-:W-:-:S06]  /*168e0*/  UISETP.NE.AND UP0, UPT, UR7, 0x2, UPT ;  /* 0x000000020700788c */ /* 0x000fcc000bf05270 */
[----:B------:R-:W-:-:S13]  /*168f0*/  PLOP3.LUT P1, PT, PT, PT, UP0, 0x80, 0x0 ;  /* 0x000000000000781c */ /* 0x000fda0003f2f008 */
[----:B-1----:R-:W-:Y:S05]  /*16900*/  @P1 BRA `(.L_x_549) ;  /* 0x0000000000041947 */ /* 0x002fea0003800000 */
[----:B------:R-:W-:Y:S01]  /*16910*/  BPT.TRAP 0x1 ;  /* 0x000000040000795c */ /* 0x000fe20000300000 */
.L_x_549:
[----:B------:R-:W-:Y:S05]  /*16920*/  @P0 BRA `(.L_x_550) ;  /* 0x0000000000040947 */ /* 0x000fea0003800000 */
[----:B------:R-:W-:Y:S01]  /*16930*/  BPT.TRAP 0x1 ;  /* 0x000000040000795c */ /* 0x000fe20000300000 */
.L_x_550:
[----:B------:R-:W-:Y:S01]  /*16940*/  IMAD R13, R4, 0x4000, R13 ;  /* 0x00004000040d7824 */ /* 0x000fe200078e020d */
[----:B------:R-:W-:Y:S01]  /*16950*/  R2UR UR9, R10 ;  /* 0x000000000a0972ca */ /* 0x000fe200000e0000 */
[----:B------:R-:W-:Y:S01]  /*16960*/  UIADD3 UR14, UP0, UR22, 0xf0, URZ ;  /* 0x000000f0160e7890 */ /* 0x000fe2000ff1e03f */
[----:B------:R-:W-:Y:S01]  /*16970*/  R2UR UR11, R11 ;  /* 0x000000000b0b72ca */ /* 0x000fe200000e0000 */
[----:B------:R-:W-:Y:S01]  /*16980*/  UIADD3 UR26, UP1, UR22, 0x1f0, URZ ;  /* 0x000001f0161a7890 */ /* 0x000fe2000ff3e03f */
[----:B------:R-:W-:Y:S01]  /*16990*/  R2UR UR7, R13 ;  /* 0x000000000d0772ca */ /* 0x000fe200000e0000 */
[----:B------:R-:W-:Y:S01]  /*169a0*/  UIADD3.X UR15, URZ, UR23, URZ, UP0, !UPT ;  /* 0x000000173f0f7290 */ /* 0x000fe200087fe43f */
[----:B------:R-:W-:Y:S01]  /*169b0*/  R2UR UR10, R12 ;  /* 0x000000000c0a72ca */ /* 0x000fe200000e0000 */
[----:B------:R-:W-:Y:S01]  /*169c0*/  VIADD R4, R4, 0x1 ;  /* 0x0000000104047836 */ /* 0x000fe20000000000 */
[----:B------:R-:W-:Y:S01]  /*169d0*/  R2UR UR12, R9 ;  /* 0x00000000090c72ca */ /* 0x000fe200000e0000 */
[----:B------:R-:W-:Y:S01]  /*169e0*/  UIADD3.X UR27, URZ, UR23, URZ, UP1, !UPT ;  /* 0x000000173f1b7290 */ /* 0x000fe20008ffe43f */
[----:B------:R-:W-:Y:S01]  /*169f0*/  IADD3 R14, R14, -0x1, RZ ;  /* 0xffffffff0e0e7810 */ /* 0x000fe20007ffe0ff */
[----:B------:R-:W-:Y:S01]  /*16a00*/  UMOV UR16, 0x0 ;  /* 0x0000000000107882 */ /* 0x000fe20000000000 */
[----:B------:R-:W-:Y:S01]  /*16a10*/  R2UR UR19, R2 ;  /* 0x00000000021372ca */ /* 0x000fe200000e0000 */
[----:B------:R-:W-:Y:S01]  /*16a20*/  UMOV UR17, 0x10000000 ;  /* 0x1000000000117882 */ /* 0x000fe20000000000 */
[----:B------:R-:W-:Y:S01]  /*16a30*/  ISETP.GT.AND P3, PT, R14, 0x1, PT ;  /* 0x000000010e00780c */ /* 0x000fe20003f64270 */
[----:B------:R-:W-:Y:S01]  /*16a40*/  VIADD R12, R12, 0x20 ;  /* 0x000000200c0c7836 */ /* 0x000fe20000000000 */
[----:B------:R-:W-:Y:S01]  /*16a50*/  ISETP.NE.AND P1, PT, R4, 0x3, PT ;  /* 0x000000030400780c */ /* 0x000fe20003f25270 */
[----:B------:R-:W-:-:S02]  /*16a60*/  UIADD3 UR8, UR7, 0x100, URZ ;  /* 0x0000010007087890 */ /* 0x000fc4000fffe03f */
[----:B------:R-:W-:Y:S01]  /*16a70*/  UIADD3 UR7, UR7, 0xc100, URZ ;  /* 0x0000c10007077890 */ /* 0x000fe2000fffe03f */
[----:B0-----:R-:W-:Y:S02]  /*16a80*/  SEL R10, RZ, 0x1, P1 ;  /* 0x00000001ff0a7807 */ /* 0x001fe40000800000 */
[----:B------:R-:W-:Y:S02]  /*16a90*/  SEL R4, R4, RZ, P1 ;  /* 0x000000ff04047207 */ /* 0x000fe40000800000 */
[----:B------:R-:W-:Y:S02]  /*16aa0*/  LOP3.LUT R3, R3, R10, RZ, 0x3c, !PT ;  /* 0x0000000a03037212 */ /* 0x000fe400078e3cff */
[----:B------:R0:W-:Y:S02]  /*16ab0*/  UTMALDG.3D [UR8], [UR14], desc[UR16] ;  /* 0x000010080e0075b4 */ /* 0x0001e40008011000 */
[----:B0-----:R-:W-:Y:S01]  /*16ac0*/  UMOV UR8, UR7 ;  /* 0x0000000700087c82 */ /* 0x001fe20008000000 */
[----:B------:R-:W-:-:S02]  /*16ad0*/  UMOV UR11, UR19 ;  /* 0x00000013000b7c82 */ /* 0x000fc40008000000 */
[----:B------:R0:W-:Y:S02]  /*16ae0*/  UTMALDG.3D [UR8], [UR26], desc[UR16] ;  /* 0x000010081a0075b4 */ /* 0x0001e40008011000 */
[----:B0-----:R-:W-:Y:S05]  /*16af0*/  @P3 BRA `(.L_x_551) ;  /* 0xfffffffc00503947 */ /* 0x001fea000383ffff */
.L_x_547:
[----:B------:R-:W-:Y:S05]  /*16b00*/  BSYNC B1 ;  /* 0x0000000000017941 */ /* 0x000fea0003800000 */
.L_x_546:
[----:B------:R-:W2:Y:S01]  /*16b10*/  LDL.LU R15, [R1+0x200] ;  /* 0x00020000010f7983 */ /* 0x000ea20000300800 */
[----:B------:R-:W-:Y:S01]  /*16b20*/  LOP3.LUT P1, RZ, R8, 0xff, RZ, 0xc0, !PT ;  /* 0x000000ff08ff7812 */ /* 0x000fe2000782c0ff */
[----:B------:R-:W-:Y:S01]  /*16b30*/  VIADD R6, R6, UR18 ;  /* 0x0000001206067c36 */ /* 0x000fe20008000000 */
[----:B------:R-:W-:Y:S01]  /*16b40*/  ULDC.64 UR8, c[0x0][0x650] ;  /* 0x0001940000087ab9 */ /* 0x000fe20000000a00 */
[----:B------:R-:W3:Y:S01]  /*16b50*/  LDL.LU R13, [R1+0x204] ;  /* 0x00020400010d7983 */ /* 0x000ee20000300800 */
[----:B------:R-:W-:Y:S01]  /*16b60*/  UISETP.GE.U32.AND UP0, UPT, UR18, 0x3, UPT ;  /* 0x000000031200788c */ /* 0x000fe2000bf06070 */
[----:B------:R-:W-:Y:S01]  /*16b70*/  BSSY B1, `(.L_x_552) ;  /* 0x0000074000017945 */ /* 0x000fe20003800000 */
[----:B------:R-:W-:Y:S01]  /*16b80*/  IMAD.MOV.U32 R9, RZ, RZ, -0x1 ;  /* 0xffffffffff097424 */ /* 0x000fe200078e00ff */
[----:B------:R-:W-:Y:S02]  /*16b90*/  PRMT R4, RZ, 0x7610, R4 ;  /* 0x00007610ff047816 */ /* 0x000fe40000000004 */
[----:B------:R-:W-:-:S02]  /*16ba0*/  PRMT R8, RZ, 0x7610, R8 ;  /* 0x00007610ff087816 */ /* 0x000fc40000000008 */
[----:B------:R-:W-:Y:S02]  /*16bb0*/  PLOP3.LUT P3, PT, PT, PT, UP0, 0x80, 0x0 ;  /* 0x000000000000781c */ /* 0x000fe40003f6f008 */
[----:B------:R-:W0:Y:S01]  /*16bc0*/  @P1 S2R R3, SR_CgaCtaId ;  /* 0x0000000000031919 */ /* 0x000e220000008800 */
[----:B------:R-:W-:-:S04]  /*16bd0*/  @P1 MOV R2, 0x400 ;  /* 0x0000040000021802 */ /* 0x000fc80000000f00 */
[----:B0-----:R-:W-:-:S04]  /*16be0*/  @P1 LEA R2, R3, R2, 0x18 ;  /* 0x0000000203021211 */ /* 0x001fc800078ec0ff */
[----:B------:R0:W-:Y:S01]  /*16bf0*/  @P1 SYNCS.ARRIVE.TRANS64.A1T0 RZ, [R2+URZ+0x48], RZ ;  /* 0x000048ff02ff19a7 */ /* 0x0001e2000810003f */
[----:B------:R-:W-:Y:S01]  /*16c00*/  ISETP.GT.U32.AND P1, PT, R6, 0x2, PT ;  /* 0x000000020600780c */ /* 0x000fe20003f24070 */
[----:B0-----:R-:W-:-:S05]  /*16c10*/  IMAD.U32 R2, RZ, RZ, UR18 ;  /* 0x00000012ff027e24 */ /* 0x001fca000f8e00ff */
[----:B------:R-:W-:Y:S01]  /*16c20*/  ISETP.LT.U32.AND P1, PT, R2, 0x3, P1 ;  /* 0x000000030200780c */ /* 0x000fe20000f21070 */
[----:B------:R-:W-:-:S04]  /*16c30*/  IMAD.WIDE.U32 R2, R6, -0x55555555, RZ ;  /* 0xaaaaaaab06027825 */ /* 0x000fc800078e00ff */
[----:B------:R-:W-:Y:S01]  /*16c40*/  IMAD.MOV.U32 R2, RZ, RZ, -0x1 ;  /* 0xffffffffff027424 */ /* 0x000fe200078e00ff */
[----:B------:R-:W-:Y:S02]  /*16c50*/  SHF.R.U32.HI R5, RZ, 0x1, R3 ;  /* 0x00000001ff057819 */ /* 0x000fe40000011603 */
[----:B------:R-:W-:-:S03]  /*16c60*/  SEL R3, RZ, 0x1, !P1 ;  /* 0x00000001ff037807 */ /* 0x000fc60004800000 */
[----:B------:R-:W-:Y:S01]  /*16c70*/  IMAD R6, R5, -0x3, R6 ;  /* 0xfffffffd05067824 */ /* 0x000fe200078e0206 */
[----:B------:R-:W-:Y:S01]  /*16c80*/  LOP3.LUT R0, R0, R3, RZ, 0x3c, !PT ;  /* 0x0000000300007212 */ /* 0x000fe200078e3cff */
[----:B------:R-:W-:-:S03]  /*16c90*/  IMAD.MOV.U32 R3, RZ, RZ, -0x1 ;  /* 0xffffffffff037424 */ /* 0x000fc600078e00ff */
[----:B------:R-:W-:Y:S02]  /*16ca0*/  @P3 LOP3.LUT R0, R0, 0x1, R5, 0x78, !PT ;  /* 0x0000000100003812 */ /* 0x000fe400078e7805 */
[----:B---3--:R-:W-:-:S04]  /*16cb0*/  IADD3 R13, P1, R13, UR20, RZ ;  /* 0x000000140d0d7c10 */ /* 0x008fc8000ff3e0ff */
[----:B--2---:R-:W-:Y:S01]  /*16cc0*/  IADD3.X R15, R15, UR13, RZ, P1, !PT ;  /* 0x0000000d0f0f7c10 */ /* 0x004fe20008ffe4ff */
[----:B------:R0:W-:Y:S01]  /*16cd0*/  STL [R1+0x204], R13 ;  /* 0x0002040d01007387 */ /* 0x0001e20000100800 */
[----:B------:R-:W-:-:S03]  /*16ce0*/  ISETP.GE.U32.AND P1, PT, R13, UR8, PT ;  /* 0x000000080d007c0c */ /* 0x000fc6000bf26070 */
[----:B------:R0:W-:Y:S01]  /*16cf0*/  STL [R1+0x200], R15 ;  /* 0x0002000f01007387 */ /* 0x0001e20000100800 */
[----:B------:R-:W-:-:S13]  /*16d00*/  ISETP.GE.U32.AND.EX P1, PT, R15, UR9, PT, P1 ;  /* 0x000000090f007c0c */ /* 0x000fda000bf26110 */
[----:B0-----:R-:W-:Y:S05]  /*16d10*/  @P1 BRA `(.L_x_553) ;  /* 0x0000000400641947 */ /* 0x001fea0003800000 */
[----:B------:R-:W0:Y:S01]  /*16d20*/  S2R R7, SR_CTAID.X ;  /* 0x0000000000077919 */ /* 0x000e220000002500 */
[----:B------:R-:W-:Y:S01]  /*16d30*/  ULDC UR7, c[0x0][0x150] ;  /* 0x0000540000077ab9 */ /* 0x000fe20000000800 */
[----:B------:R-:W1:Y:S01]  /*16d40*/  LDC R4, c[0x0][0x144] ;  /* 0x00005100ff047b82 */ /* 0x000e620000000800 */
[----:B------:R-:W-:Y:S01]  /*16d50*/  UISETP.NE.AND UP0, UPT, UR45, URZ, UPT ;  /* 0x0000003f2d00728c */ /* 0x000fe2000bf05270 */
[----:B------:R-:W2:Y:S01]  /*16d60*/  S2R R5, SR_CTAID.Y ;  /* 0x0000000000057919 */ /* 0x000ea20000002600 */
[----:B------:R-:W-:Y:S01]  /*16d70*/  ULDC.64 UR8, c[0x0][0x628] ;  /* 0x00018a0000087ab9 */ /* 0x000fe20000000a00 */
[----:B------:R-:W-:-:S03]  /*16d80*/  ULDC UR10, c[0x0][0x630] ;  /* 0x00018c00000a7ab9 */ /* 0x000fc60000000800 */
[----:B------:R-:W-:Y:S01]  /*16d90*/  PLOP3.LUT P1, PT, PT, PT, UP0, 0x80, 0x0 ;  /* 0x000000000000781c */ /* 0x000fe20003f2f008 */
[----:B------:R-:W3:Y:S01]  /*16da0*/  LDC R10, c[0x0][0x148] ;  /* 0x00005200ff0a7b82 */ /* 0x000ee20000000800 */
[----:B0-----:R-:W-:Y:S02]  /*16db0*/  I2FP.F32.U32 R2, R7 ;  /* 0x0000000700027245 */ /* 0x001fe40000201000 */
[----:B--2---:R-:W-:-:S03]  /*16dc0*/  I2FP.F32.U32 R3, R5 ;  /* 0x0000000500037245 */ /* 0x004fc60000201000 */
[----:B------:R-:W-:Y:S01]  /*16dd0*/  FMUL R2, R2, UR7 ;  /* 0x0000000702027c20 */ /* 0x000fe20008400000 */
[----:B------:R-:W-:Y:S02]  /*16de0*/  ULDC UR7, c[0x0][0x154] ;  /* 0x0000550000077ab9 */ /* 0x000fe40000000800 */
[----:B------:R-:W-:-:S03]  /*16df0*/  FMUL R9, R3, UR7 ;  /* 0x0000000703097c20 */ /* 0x000fc60008400000 */
[----:B------:R-:W0:Y:S08]  /*16e00*/  F2I.U32.TRUNC.NTZ R2, R2 ;  /* 0x0000000200027305 */ /* 0x000e30000020f000 */
[----:B------:R-:W2:Y:S01]  /*16e10*/  F2I.U32.TRUNC.NTZ R9, R9 ;  /* 0x0000000900097305 */ /* 0x000ea2000020f000 */
[----:B0-----:R-:W-:Y:S01]  /*16e20*/  IADD3 R3, -R2, RZ, RZ ;  /* 0x000000ff02037210 */ /* 0x001fe20007ffe1ff */
[----:B------:R-:W-:-:S04]  /*16e30*/  IMAD.MOV.U32 R2, RZ, RZ, R13 ;  /* 0x000000ffff027224 */ /* 0x000fc800078e000d */
[----:B-1----:R-:W-:Y:S02]  /*16e40*/  IMAD R7, R4, R3, R7 ;  /* 0x0000000304077224 */ /* 0x002fe400078e0207 */
[----:B--2---:R-:W-:-:S04]  /*16e50*/  IMAD.MOV R3, RZ, RZ, -R9 ;  /* 0x000000ffff037224 */ /* 0x004fc800078e0a09 */
[----:B---3--:R-:W-:Y:S01]  /*16e60*/  @P1 IMAD R7, R10, R3, R5 ;  /* 0x000000030a071224 */ /* 0x008fe200078e0205 */
[----:B------:R-:W-:Y:S01]  /*16e70*/  ISETP.NE.U32.AND P1, PT, RZ, UR8, PT ;  /* 0x00000008ff007c0c */ /* 0x000fe2000bf25070 */
[----:B------:R-:W-:-:S03]  /*16e80*/  IMAD.MOV.U32 R3, RZ, RZ, R15 ;  /* 0x000000ffff037224 */ /* 0x000fc600078e000f */
[----:B------:R-:W-:-:S13]  /*16e90*/  ISETP.NE.AND.EX P1, PT, RZ, UR9, PT, P1 ;  /* 0x00000009ff007c0c */ /* 0x000fda000bf25310 */
[----:B------:R-:W-:Y:S05]  /*16ea0*/  @!P1 BRA `(.L_x_554) ;  /* 0x0000000000289947 */ /* 0x000fea0003800000 */
[----:B------:R-:W-:Y:S02]  /*16eb0*/  ULDC UR7, c[0x0][0x634] ;  /* 0x00018d0000077ab9 */ /* 0x000fe40000000800 */
[----:B------:R-:W-:-:S05]  /*16ec0*/  IADD3 R3, P1, R13, UR7, RZ ;  /* 0x000000070d037c10 */ /* 0x000fca000ff3e0ff */
[----:B------:R-:W-:-:S04]  /*16ed0*/  IMAD.X R9, RZ, RZ, R15, P1 ;  /* 0x000000ffff097224 */ /* 0x000fc800008e060f */
[----:B------:R-:W-:-:S04]  /*16ee0*/  IMAD.WIDE.U32 R4, R9, UR8, RZ ;  /* 0x0000000809047c25 */ /* 0x000fc8000f8e00ff */
[----:B------:R-:W-:-:S04]  /*16ef0*/  IMAD.WIDE.U32 R4, P1, R3, UR9, R4 ;  /* 0x0000000903047c25 */ /* 0x000fc8000f820004 */
[----:B------:R-:W-:-:S04]  /*16f00*/  IMAD.WIDE.U32 R2, R3, UR8, RZ ;  /* 0x0000000803027c25 */ /* 0x000fc8000f8e00ff */
[----:B------:R-:W-:Y:S01]  /*16f10*/  IMAD.MOV.U32 R2, RZ, RZ, R5 ;  /* 0x000000ffff027224 */ /* 0x000fe200078e0005 */
[----:B------:R-:W-:Y:S01]  /*16f20*/  IADD3 RZ, P3, R3, R4, RZ ;  /* 0x0000000403ff7210 */ /* 0x000fe20007f7e0ff */
[----:B------:R-:W-:-:S04]  /*16f30*/  IMAD.X R3, RZ, RZ, RZ, P1 ;  /* 0x000000ffff037224 */ /* 0x000fc800008e06ff */
[----:B------:R-:W-:-:S08]  /*16f40*/  IMAD.WIDE.U32.X R2, R9, UR9, R2, P3 ;  /* 0x0000000909027c25 */ /* 0x000fd000098e0402 */
.L_x_554:
[--C-:B------:R-:W-:Y:S01]  /*16f50*/  SHF.R.U64 R9, R2, UR10, R3.reuse ;  /* 0x0000000a02097c19 */ /* 0x100fe20008001203 */
[----:B------:R-:W-:Y:S01]  /*16f60*/  ULDC.64 UR8, c[0x0][0x620] ;  /* 0x0001880000087ab9 */ /* 0x000fe20000000a00 */
[----:B------:R-:W-:Y:S01]  /*16f70*/  SHF.R.U32.HI R2, RZ, UR10, R3 ;  /* 0x0000000aff027c19 */ /* 0x000fe20008011603 */
[----:B------:R-:W-:Y:S01]  /*16f80*/  IMAD.MOV.U32 R3, RZ, RZ, R15 ;  /* 0x000000ffff037224 */ /* 0x000fe200078e000f */
[----:B------:R-:W-:Y:S01]  /*16f90*/  IADD3 R11, P1, RZ, -R9, RZ ;  /* 0x80000009ff0b7210 */ /* 0x000fe20007f3e0ff */
[----:B------:R-:W-:-:S03]  /*16fa0*/  ULDC UR7, c[0x0][0x618] ;  /* 0x0001860000077ab9 */ /* 0x000fc60000000800 */
[----:B------:R-:W-:-:S05]  /*16fb0*/  IADD3.X R2, RZ, ~R2, RZ, P1, !PT ;  /* 0x80000002ff027210 */ /* 0x000fca0000ffe4ff */
[----:B------:R-:W-:-:S04]  /*16fc0*/  IMAD R2, R2, UR8, RZ ;  /* 0x0000000802027c24 */ /* 0x000fc8000f8e02ff */
[----:B------:R-:W-:Y:S02]  /*16fd0*/  IMAD R5, R11, UR9, R2 ;  /* 0x000000090b057c24 */ /* 0x000fe4000f8e0202 */
[----:B------:R-:W-:-:S04]  /*16fe0*/  IMAD.MOV.U32 R2, RZ, RZ, R13 ;  /* 0x000000ffff027224 */ /* 0x000fc800078e000d */
[----:B------:R-:W-:Y:S01]  /*16ff0*/  IMAD.WIDE.U32 R2, R11, UR8, R2 ;  /* 0x000000080b027c25 */ /* 0x000fe2000f8e0002 */
[----:B------:R-:W-:Y:S02]  /*17000*/  ULDC.64 UR8, c[0x0][0x640] ;  /* 0x0001900000087ab9 */ /* 0x000fe40000000a00 */
[----:B------:R-:W-:Y:S01]  /*17010*/  ISETP.NE.U32.AND P1, PT, RZ, UR8, PT ;  /* 0x00000008ff007c0c */ /* 0x000fe2000bf25070 */
[----:B------:R-:W-:-:S03]  /*17020*/  IMAD.IADD R3, R3, 0x1, R5 ;  /* 0x0000000103037824 */ /* 0x000fc600078e0205 */
[----:B------:R-:W-:Y:S02]  /*17030*/  ISETP.NE.AND.EX P1, PT, RZ, UR9, PT, P1 ;  /* 0x00000009ff007c0c */ /* 0x000fe4000bf25310 */
[--C-:B------:R-:W-:Y:S02]  /*17040*/  SHF.R.U64 R10, R2, UR7, R3.reuse ;  /* 0x00000007020a7c19 */ /* 0x100fe40008001203 */
[----:B------:R-:W-:Y:S01]  /*17050*/  SHF.R.U32.HI R3, RZ, UR7, R3 ;  /* 0x00000007ff037c19 */ /* 0x000fe20008011603 */
[----:B------:R-:W-:-:S03]  /*17060*/  ULDC UR7, c[0x0][0x608] ;  /* 0x0001820000077ab9 */ /* 0x000fc60000000800 */
[--C-:B------:R-:W-:Y:S02]  /*17070*/  SHF.R.U64 R12, R10, UR7, R3.reuse ;  /* 0x000000070a0c7c19 */ /* 0x100fe40008001203 */
[----:B------:R-:W-:Y:S01]  /*17080*/  SHF.R.U32.HI R3, RZ, UR7, R3 ;  /* 0x00000007ff037c19 */ /* 0x000fe20008011603 */
[----:B------:R-:W-:-:S03]  /*17090*/  ULDC UR7, c[0x0][0x658] ;  /* 0x0001960000077ab9 */ /* 0x000fc60000000800 */
[--C-:B------:R-:W-:Y:S02]  /*170a0*/  SHF.R.U64 R11, R12, UR7, R3.reuse ;  /* 0x000000070c0b7c19 */ /* 0x100fe40008001203 */
[----:B------:R-:W-:-:S03]  /*170b0*/  SHF.R.U32.HI R13, RZ, UR7, R3 ;  /* 0x00000007ff0d7c19 */ /* 0x000fc60008011603 */
[----:B------:R-:W-:Y:S02]  /*170c0*/  IMAD.MOV.U32 R2, RZ, RZ, R11 ;  /* 0x000000ffff027224 */ /* 0x000fe400078e000b */
[----:B------:R-:W-:Y:S01]  /*170d0*/  IMAD.MOV.U32 R3, RZ, RZ, R13 ;  /* 0x000000ffff037224 */ /* 0x000fe200078e000d */
[----:B------:R-:W-:Y:S06]  /*170e0*/  @!P1 BRA `(.L_x_555) ;  /* 0x0000000000289947 */ /* 0x000fec0003800000 */
[----:B------:R-:W-:Y:S02]  /*170f0*/  ULDC UR7, c[0x0][0x64c] ;  /* 0x0001930000077ab9 */ /* 0x000fe40000000800 */
[----:B------:R-:W-:-:S05]  /*17100*/  IADD3 R3, P1, R11, UR7, RZ ;  /* 0x000000070b037c10 */ /* 0x000fca000ff3e0ff */
[----:B------:R-:W-:-:S04]  /*17110*/  IMAD.X R13, RZ, RZ, R13, P1 ;  /* 0x000000ffff0d7224 */ /* 0x000fc800008e060d */
[----:B------:R-:W-:-:S04]  /*17120*/  IMAD.WIDE.U32 R4, R13, UR8, RZ ;  /* 0x000000080d047c25 */ /* 0x000fc8000f8e00ff */
[----:B------:R-:W-:-:S04]  /*17130*/  IMAD.WIDE.U32 R4, P1, R3, UR9, R4 ;  /* 0x0000000903047c25 */ /* 0x000fc8000f820004 */
[----:B------:R-:W-:-:S04]  /*17140*/  IMAD.WIDE.U32 R2, R3, UR8, RZ ;  /* 0x0000000803027c25 */ /* 0x000fc8000f8e00ff */
[----:B------:R-:W-:Y:S01]  /*17150*/  IMAD.MOV.U32 R2, RZ, RZ, R5 ;  /* 0x000000ffff027224 */ /* 0x000fe200078e0005 */
[----:B------:R-:W-:Y:S02]  /*17160*/  IADD3 RZ, P3, R3, R4, RZ ;  /* 0x0000000403ff7210 */ /* 0x000fe40007f7e0ff */
[----:B------:R-:W-:-:S03]  /*17170*/  IADD3.X R3, RZ, RZ, RZ, P1, !PT ;  /* 0x000000ffff037210 */ /* 0x000fc60000ffe4ff */
[----:B------:R-:W-:-:S08]  /*17180*/  IMAD.WIDE.U32.X R2, R13, UR9, R2, P3 ;  /* 0x000000090d027c25 */ /* 0x000fd000098e0402 */
.L_x_555:
[----:B------:R-:W-:Y:S01]  /*17190*/  ULDC UR7, c[0x0][0x648] ;  /* 0x0001920000077ab9 */ /* 0x000fe20000000800 */
[----:B------:R-:W-:Y:S01]  /*171a0*/  LOP3.LUT R12, R12, UR6, RZ, 0xc0, !PT ;  /* 0x000000060c0c7c12 */ /* 0x000fe2000f8ec0ff */
[----:B------:R-:W-:Y:S01]  /*171b0*/  UISETP.NE.AND UP0, UPT, UR45, URZ, UPT ;  /* 0x0000003f2d00728c */ /* 0x000fe2000bf05270 */
[----:B------:R-:W-:Y:S01]  /*171c0*/  SHF.R.U64 R3, R2, UR7, R3 ;  /* 0x0000000702037c19 */ /* 0x000fe20008001203 */
[----:B------:R-:W-:Y:S01]  /*171d0*/  ULDC UR7, c[0x0][0x638] ;  /* 0x00018e0000077ab9 */ /* 0x000fe20000000800 */
[----:B------:R-:W-:-:S03]  /*171e0*/  LOP3.LUT R4, R10, UR4, RZ, 0xc0, !PT ;  /* 0x000000040a047c12 */ /* 0x000fc6000f8ec0ff */
[----:B------:R-:W-:Y:S01]  /*171f0*/  IMAD.MOV R2, RZ, RZ, -R3 ;  /* 0x000000ffff027224 */ /* 0x000fe200078e0a03 */
[----:B------:R-:W-:Y:S01]  /*17200*/  PLOP3.LUT P1, PT, PT, PT, UP0, 0x40, 0x0 ;  /* 0x000000000000781c */ /* 0x000fe20003f2e808 */
[----:B------:R-:W-:Y:S01]  /*17210*/  IMAD R12, R3, UR5, R12 ;  /* 0x00000005030c7c24 */ /* 0x000fe2000f8e020c */
[----:B------:R-:W-:Y:S01]  /*17220*/  PLOP3.LUT P3, PT, PT, PT, UP0, 0x40, 0x0 ;  /* 0x000000000000781c */ /* 0x000fe20003f6e808 */
[----:B------:R-:W-:Y:S01]  /*17230*/  IMAD R11, R2, UR7, R11 ;  /* 0x00000007020b7c24 */ /* 0x000fe2000f8e020b */
[----:B------:R-:W-:Y:S02]  /*17240*/  ULDC UR7, c[0x0][0x610] ;  /* 0x0001840000077ab9 */ /* 0x000fe40000000800 */
[----:B------:R-:W-:Y:S01]  /*17250*/  IMAD R7, R12, UR7, R7 ;  /* 0x000000070c077c24 */ /* 0x000fe2000f8e0207 */
[----:B------:R-:W-:Y:S02]  /*17260*/  ULDC UR7, c[0x0][0x600] ;  /* 0x0001800000077ab9 */ /* 0x000fe40000000800 */
[----:B------:R-:W-:-:S05]  /*17270*/  IMAD R4, R11, UR7, R4 ;  /* 0x000000070b047c24 */ /* 0x000fca000f8e0204 */
[----:B------:R-:W-:Y:S02]  /*17280*/  SEL R2, R4, R7, P1 ;  /* 0x0000000704027207 */ /* 0x000fe40000800000 */
[----:B------:R-:W-:Y:S01]  /*17290*/  SEL R3, R7, R4, P3 ;  /* 0x0000000407037207 */ /* 0x000fe20001800000 */
[----:B------:R-:W-:-:S07]  /*172a0*/  IMAD.MOV.U32 R4, RZ, RZ, 0x1 ;  /* 0x00000001ff047424 */ /* 0x000fce00078e00ff */
.L_x_553:
[----:B------:R-:W-:Y:S05]  /*172b0*/  BSYNC B1 ;  /* 0x0000000000017941 */ /* 0x000fea0003800000 */
.L_x_552:
[----:B------:R-:W-:-:S13]  /*172c0*/  LOP3.LUT P1, RZ, R4, 0xff, RZ, 0xc0, !PT ;  /* 0x000000ff04ff7812 */ /* 0x000fda000782c0ff */
[----:B------:R-:W-:Y:S05]  /*172d0*/  @P1 BRA `(.L_x_556) ;  /* 0xfffffff400241947 */ /* 0x000fea000383ffff */
[----:B------:R-:W-:Y:S05]  /*172e0*/  BSYNC B0 ;  /* 0x0000000000007941 */ /* 0x000fea0003800000 */
.L_x_544:
[----:B------:R-:W-:-:S03]  /*172f0*/  UMOV UR7, 0xffffffff ;  /* 0xffffffff00077882 */ /* 0x000fc60000000000 */
[----:B------:R-:W-:Y:S05]  /*17300*/  BRA.DIV UR7, `(.L_x_557) ;  /* 0x0000000207f87947 */ /* 0x000fea000b800000 */
[----:B------:R-:W-:-:S13]  /*17310*/  ELECT P6, URZ, PT ;  /* 0x00000000003f782f */ /* 0x000fda00038c0000 */
.L_x_570:
[----:B------:R-:W-:Y:S04]  /*17320*/  BSSY B0, `(.L_x_558) ;  /* 0x0000023000007945 */ /* 0x000fe80003800000 */
[----:B------:R-:W-:Y:S05]  /*17330*/  @!P6 BRA `(.L_x_559) ;  /* 0x000000000084e947 */ /* 0x000fea0003800000 */
[----:B------:R-:W-:-:S04]  /*17340*/  ULOP3.LUT UR7, UR40, 0x2, URZ, 0xfc, !UPT ;  /* 0x0000000228077892 */ /* 0x000fc8000f8efc3f */
[----:B------:R-:W-:-:S06]  /*17350*/  UISETP.NE.AND UP0, UPT, UR7, 0x3, UPT ;  /* 0x000000030700788c */ /* 0x000fcc000bf05270 */
[----:B------:R-:W-:-:S13]  /*17360*/  PLOP3.LUT P0, PT, PT, PT, UP0, 0x80, 0x0 ;  /* 0x000000000000781c */ /* 0x000fda0003f0f008 */
[----:B------:R-:W-:Y:S05]  /*17370*/  @!P0 BRA `(.L_x_560) ;  /* 0x0000000000048947 */ /* 0x000fea0003800000 */
[----:B------:R-:W-:Y:S01]  /*17380*/  BPT.TRAP 0x1 ;  /* 0x000000040000795c */ /* 0x000fe20000300000 */
.L_x_560:
[----:B------:R-:W0:Y:S01]  /*17390*/  S2R R3, SR_CgaCtaId ;  /* 0x0000000000037919 */ /* 0x000e220000008800 */
[----:B------:R-:W-:-:S04]  /*173a0*/  MOV R2, 0x400 ;  /* 0x0000040000027802 */ /* 0x000fc80000000f00 */
[----:B0-----:R-:W-:Y:S02]  /*173b0*/  LEA R3, R3, R2, 0x18 ;  /* 0x0000000203037211 */ /* 0x001fe400078ec0ff */
[----:B------:R-:W-:-:S03]  /*173c0*/  SHF.L.U32 R2, R0, 0x1f, RZ ;  /* 0x0000001f00027819 */ /* 0x000fc600000006ff */
[----:B------:R-:W-:-:S04]  /*173d0*/  VIADD R3, R3, 0x18 ;  /* 0x0000001803037836 */ /* 0x000fc80000000000 */
[----:B------:R-:W-:-:S04]  /*173e0*/  IMAD R5, R6, 0x8, R3 ;  /* 0x0000000806057824 */ /* 0x000fc800078e0203 */
[----:B------:R-:W0:Y:S02]  /*173f0*/  SYNCS.PHASECHK.TRANS64.TRYWAIT P0, [R5+URZ], R2 ;  /* 0x00000002050075a7 */ /* 0x000e24000800017f */
[----:B0-----:R-:W-:Y:S05]  /*17400*/  @!P0 BRA `(.L_x_561) ;  /* 0x0000000000d88947 */ /* 0x001fea0003800000 */
.L_x_571:
[----:B------:R-:W-:-:S05]  /*17410*/  VIADD R6, R6, 0x1 ;  /* 0x0000000106067836 */ /* 0x000fca0000000000 */
[----:B------:R-:W-:-:S04]  /*17420*/  ISETP.NE.AND P0, PT, R6, 0x3, PT ;  /* 0x000000030600780c */ /* 0x000fc80003f05270 */
[----:B0-----:R-:W-:Y:S02]  /*17430*/  SEL R5, RZ, 0x1, P0 ;  /* 0x00000001ff057807 */ /* 0x001fe40000000000 */
[----:B------:R-:W-:Y:S02]  /*17440*/  SEL R6, R6, RZ, P0 ;  /* 0x000000ff06067207 */ /* 0x000fe40000000000 */
[----:B------:R-:W-:Y:S02]  /*17450*/  LOP3.LUT R5, R0, R5, RZ, 0x3c, !PT ;  /* 0x0000000500057212 */ /* 0x000fe400078e3cff */
[----:B------:R-:W-:Y:S02]  /*17460*/  LEA R7, R6, R3, 0x3 ;  /* 0x0000000306077211 */ /* 0x000fe400078e18ff */
[----:B------:R-:W-:-:S04]  /*17470*/  SHF.L.U32 R0, R5, 0x1f, RZ ;  /* 0x0000001f05007819 */ /* 0x000fc800000006ff */
[----:B------:R-:W0:Y:S02]  /*17480*/  SYNCS.PHASECHK.TRANS64.TRYWAIT P0, [R7+URZ], R0 ;  /* 0x00000000070075a7 */ /* 0x000e24000800017f */
[----:B0-----:R-:W-:Y:S05]  /*17490*/  @!P0 BRA `(.L_x_562) ;  /* 0x0000000000c88947 */ /* 0x001fea0003800000 */
.L_x_572:
[----:B0-----:R-:W-:-:S05]  /*174a0*/  VIADD R0, R6, 0x1 ;  /* 0x0000000106007836 */ /* 0x001fca0000000000 */
[----:B------:R-:W-:-:S04]  /*174b0*/  ISETP.NE.AND P0, PT, R0, 0x3, PT ;  /* 0x000000030000780c */ /* 0x000fc80003f05270 */
[----:B------:R-:W-:Y:S02]  /*174c0*/  SEL R2, RZ, 0x1, P0 ;  /* 0x00000001ff027807 */ /* 0x000fe40000000000 */
[----:B------:R-:W-:Y:S02]  /*174d0*/  SEL R0, R0, RZ, P0 ;  /* 0x000000ff00007207 */ /* 0x000fe40000000000 */
[----:B------:R-:W-:-:S03]  /*174e0*/  LOP3.LUT R2, R5, R2, RZ, 0x3c, !PT ;  /* 0x0000000205027212 */ /* 0x000fc600078e3cff */
[----:B------:R-:W-:Y:S01]  /*174f0*/  IMAD R3, R0, 0x8, R3 ;  /* 0x0000000800037824 */ /* 0x000fe200078e0203 */
[----:B------:R-:W-:-:S07]  /*17500*/  SHF.L.U32 R0, R2, 0x1f, RZ ;  /* 0x0000001f02007819 */ /* 0x000fce00000006ff */
.L_x_563:
[----:B0-----:R0:W1:Y:S02]  /*17510*/  SYNCS.PHASECHK.TRANS64.TRYWAIT P0, [R3+URZ], R0 ;  /* 0x00000000030075a7 */ /* 0x001064000800017f */
[----:B-1----:R-:W-:Y:S05]  /*17520*/  @!P0 NANOSLEEP.SYNCS 0x989680 ;  /* 0x009896800000895d */ /* 0x002fea0003900000 */
[----:B------:R-:W1:Y:S02]  /*17530*/  @!P0 SYNCS.PHASECHK.TRANS64 P0, [R3+URZ], R0 ;  /* 0x00000000030085a7 */ /* 0x000e64000800007f */
[----:B-1----:R-:W-:Y:S05]  /*17540*/  @!P0 BRA `(.L_x_563) ;  /* 0xfffffffc00f08947 */ /* 0x002fea000383ffff */
.L_x_559:
[----:B------:R-:W-:Y:S05]  /*17550*/  BSYNC B0 ;  /* 0x0000000000007941 */ /* 0x000fea0003800000 */
.L_x_558:
[----:B------:R-:W-:Y:S05]  /*17560*/  EXIT ;  /* 0x000000000000794d */ /* 0x000fea0003800000 */
.L_x_17:
[----:B-1----:R1:W4:Y:S02]  /*17570*/  SYNCS.PHASECHK.TRANS64.TRYWAIT P1, [R3+URZ], R0 ;  /* 0x00000000030075a7 */ /* 0x002324000802017f */
[----:B----4-:R-:W-:Y:S05]  /*17580*/  @!P1 NANOSLEEP.SYNCS 0x989680 ;  /* 0x009896800000995d */ /* 0x010fea0003900000 */
[----:B------:R-:W4:Y:S02]  /*17590*/  @!P1 SYNCS.PHASECHK.TRANS64 P1, [R3+URZ], R0 ;  /* 0x00000000030095a7 */ /* 0x000f24000802007f */
[----:B----4-:R-:W-:Y:S05]  /*175a0*/  @!P1 BRA `(.L_x_17) ;  /* 0xfffffffc00f09947 */ /* 0x010fea000383ffff */
[----:B------:R-:W-:Y:S05]  /*175b0*/  BRA `(.L_x_16) ;  /* 0xfffffe9c00907947 */ /* 0x000fea000383ffff */
.L_x_22:
[----:B-1----:R-:W-:-:S04]  /*175c0*/  IMAD.U32 R5, RZ, RZ, UR4 ;  /* 0x00000004ff057e24 */ /* 0x002fc8000f8e00ff */
[----:B------:R1:W2:Y:S03]  /*175d0*/  SYNCS.PHASECHK.TRANS64.TRYWAIT P1, [R5+URZ], R4 ;  /* 0x00000004050075a7 */ /* 0x0002a6000802017f */
[----:B--2---:R-:W-:Y:S05]  /*175e0*/  @!P1 NANOSLEEP.SYNCS 0x989680 ;  /* 0x009896800000995d */ /* 0x004fea0003900000 */
[----:B------:R-:W2:Y:S02]  /*175f0*/  @!P1 SYNCS.PHASECHK.TRANS64 P1, [R5+URZ], R4 ;  /* 0x00000004050095a7 */ /* 0x000ea4000802007f */
[----:B--2---:R-:W-:Y:S05]  /*17600*/  @!P1 BRA `(.L_x_22) ;  /* 0xfffffffc00ec9947 */ /* 0x004fea000383ffff */
[----:B------:R-:W-:Y:S05]  /*17610*/  BRA `(.L_x_21) ;  /* 0xfffffeb000f07947 */ /* 0x000fea000383ffff */
.L_x_545:
[----:B------:R-:W-:Y:S01]  /*17620*/  BSSY B1, `(.L_x_564) ;  /* 0x0000006000017945 */ /* 0x000fe20003800000 */
[----:B------:R-:W-:-:S07]  /*17630*/  IMAD.MOV.U32 R15, RZ, RZ, -0x1 ;  /* 0xffffffffff0f7424 */ /* 0x000fce00078e00ff */
[----:B------:R-:W-:Y:S05]  /*17640*/  WARPSYNC.COLLECTIVE R15, `(.L_x_565) ;  /* 0x000000000f0c7348 */ /* 0x000fea0003c00000 */
[----:B------:R-:W-:Y:S02]  /*17650*/  ELECT P6, UR62, PT ;  /* 0x00000000003e782f */ /* 0x000fe400038c0000 */
[----:B------:R-:W-:Y:S01]  /*17660*/  MOV R14, UR62 ;  /* 0x0000003e000e7c02 */ /* 0x000fe20008000f00 */
[----:B------:R-:W-:Y:S10]  /*17670*/  ENDCOLLECTIVE ;  /* 0x000000000000791b */ /* 0x000ff40003800000 */
.L_x_565:
[----:B------:R-:W-:Y:S05]  /*17680*/  BSYNC B1 ;  /* 0x0000000000017941 */ /* 0x000fea0003800000 */
.L_x_564:
[----:B------:R-:W-:Y:S05]  /*17690*/  BRA `(.L_x_566) ;  /* 0xfffffff000407947 */ /* 0x000fea000383ffff */
.L_x_548:
[----:B0-----:R0:W1:Y:S02]  /*176a0*/  SYNCS.PHASECHK.TRANS64.TRYWAIT P1, [R10+URZ+0x18], R5 ;  /* 0x000018050a0075a7 */ /* 0x001064000802017f */
[----:B-1----:R-:W-:Y:S05]  /*176b0*/  @!P1 NANOSLEEP.SYNCS 0x989680 ;  /* 0x009896800000995d */ /* 0x002fea0003900000 */
[----:B------:R-:W1:Y:S02]  /*176c0*/  @!P1 SYNCS.PHASECHK.TRANS64 P1, [R10+URZ+0x18], R5 ;  /* 0x000018050a0095a7 */ /* 0x000e64000802007f */
[----:B-1----:R-:W-:Y:S05]  /*176d0*/  @!P1 BRA `(.L_x_548) ;  /* 0xfffffffc00f09947 */ /* 0x002fea000383ffff */
[----:B------:R-:W-:Y:S05]  /*176e0*/  BRA `(.L_x_567) ;  /* 0xfffffff000747947 */ /* 0x000fea000383ffff */
.L_x_557:
[----:B------:R-:W-:Y:S01]  /*176f0*/  BSSY B0, `(.L_x_568) ;  /* 0x0000006000007945 */ /* 0x000fe20003800000 */
[----:B------:R-:W-:-:S07]  /*17700*/  IMAD.MOV.U32 R15, RZ, RZ, -0x1 ;  /* 0xffffffffff0f7424 */ /* 0x000fce00078e00ff */
[----:B------:R-:W-:Y:S05]  /*17710*/  WARPSYNC.COLLECTIVE R15, `(.L_x_569) ;  /* 0x000000000f0c7348 */ /* 0x000fea0003c00000 */
[----:B------:R-:W-:Y:S02]  /*17720*/  ELECT P6, UR62, PT ;  /* 0x00000000003e782f */ /* 0x000fe400038c0000 */
[----:B------:R-:W-:Y:S01]  /*17730*/  MOV R14, UR62 ;  /* 0x0000003e000e7c02 */ /* 0x000fe20008000f00 */
[----:B------:R-:W-:Y:S10]  /*17740*/  ENDCOLLECTIVE ;  /* 0x000000000000791b */ /* 0x000ff40003800000 */
.L_x_569:
[----:B------:R-:W-:Y:S05]  /*17750*/  BSYNC B0 ;  /* 0x0000000000007941 */ /* 0x000fea0003800000 */
.L_x_568:
[----:B------:R-:W-:Y:S05]  /*17760*/  BRA `(.L_x_570) ;  /* 0xfffffff800ec7947 */ /* 0x000fea000383ffff */
.L_x_561:
[----:B0-----:R0:W1:Y:S02]  /*17770*/  SYNCS.PHASECHK.TRANS64.TRYWAIT P0, [R5+URZ], R2 ;  /* 0x00000002050075a7 */ /* 0x001064000800017f */
[----:B-1----:R-:W-:Y:S05]  /*17780*/  @!P0 NANOSLEEP.SYNCS 0x989680 ;  /* 0x009896800000895d */ /* 0x002fea0003900000 */
[----:B------:R-:W1:Y:S02]  /*17790*/  @!P0 SYNCS.PHASECHK.TRANS64 P0, [R5+URZ], R2 ;  /* 0x00000002050085a7 */ /* 0x000e64000800007f */
[----:B-1----:R-:W-:Y:S05]  /*177a0*/  @!P0 BRA `(.L_x_561) ;  /* 0xfffffffc00f08947 */ /* 0x002fea000383ffff */
[----:B------:R-:W-:Y:S05]  /*177b0*/  BRA `(.L_x_571) ;  /* 0xfffffffc00147947 */ /* 0x000fea000383ffff */
.L_x_562:
[----:B0-----:R0:W1:Y:S02]  /*177c0*/  SYNCS.PHASECHK.TRANS64.TRYWAIT P0, [R7+URZ], R0 ;  /* 0x00000000070075a7 */ /* 0x001064000800017f */
[----:B-1----:R-:W-:Y:S05]  /*177d0*/  @!P0 NANOSLEEP.SYNCS 0x989680 ;  /* 0x009896800000895d */ /* 0x002fea0003900000 */
[----:B------:R-:W1:Y:S02]  /*177e0*/  @!P0 SYNCS.PHASECHK.TRANS64 P0, [R7+URZ], R0 ;  /* 0x00000000070085a7 */ /* 0x000e64000800007f */
[----:B-1----:R-:W-:Y:S05]  /*177f0*/  @!P0 BRA `(.L_x_562) ;  /* 0xfffffffc00f08947 */ /* 0x002fea000383ffff */
[----:B------:R-:W-:Y:S05]  /*17800*/  BRA `(.L_x_572) ;  /* 0xfffffffc00247947 */ /* 0x000fea000383ffff */
.L_x_573:
[----:B------:R-:W-:-:S00]  /*17810*/  BRA `(.L_x_573) ;  /* 0xfffffffc00fc7947 */ /* 0x000fc0000383ffff */
[----:B------:R-:W-:-:S00]  /*17820*/  NOP ;  /* 0x0000000000007918 */ /* 0x000fc00000000000 */
        /* <DEDUP_REMOVED lines=13> */
.L_x_574:


//--------------------- .nv.global.init           --------------------------
	.section	.nv.global.init,"aw",@progbits
.nv.global.init:
	.type		$str$22,@object
	.size		$str$22,($str$23 - $str$22)
$str$22:
        /*0000*/ 	.byte	0x6b, 0x5f, 0x74, 0x69, 0x6c, 0x65, 0x5f, 0x63, 0x6f, 0x75, 0x6e, 0x74, 0x20, 0x3e, 0x3d, 0x20
        /*0010*/ 	.byte	0x31, 0x00
	.type		$str$23,@object
	.size		$str$23,(__unnamed_1 - $str$23)
$str$23:
        /*0012*/ 	.byte	0x2f, 0x74, 0x6d, 0x70, 0x2f, 0x63, 0x75, 0x74, 0x6c, 0x61, 0x73, 0x73, 0x5f, 0x73, 0x77, 0x65
        /*0022*/ 	.byte	0x65, 0x70, 0x5f, 0x73, 0x72, 0x63, 0x2f, 0x69, 0x6e, 0x63, 0x6c, 0x75, 0x64, 0x65, 0x2f, 0x63
        /*0032*/ 	.byte	0x75, 0x74, 0x6c, 0x61, 0x73, 0x73, 0x2f, 0x67, 0x65, 0x6d, 0x6d, 0x2f, 0x63, 0x6f, 0x6c, 0x6c
        /*0042*/ 	.byte	0x65, 0x63, 0x74, 0x69, 0x76, 0x65, 0x2f, 0x73, 0x6d, 0x39, 0x30, 0x5f, 0x6d, 0x6d, 0x61, 0x5f
        /*0052*/ 	.byte	0x74, 0x6d, 0x61, 0x5f, 0x67, 0x6d, 0x6d, 0x61, 0x5f, 0x73, 0x73, 0x5f, 0x77, 0x61, 0x72, 0x70
        /*0062*/ 	.byte	0x73, 0x70, 0x65, 0x63, 0x69, 0x61, 0x6c, 0x69, 0x7a, 0x65, 0x64, 0x2e, 0x68, 0x70, 0x70, 0x00
	.type		__unnamed_1,@object
	.size		__unnamed_1,(.L_0 - __unnamed_1)
__unnamed_1:
        /* <DEDUP_REMOVED lines=181> */
        /*0bc2*/ 	.byte	0x65, 0x6e, 0x74, 0x69, 0x74, 0x79, 0x5d, 0x00
.L_0:


//--------------------- .nv.shared._ZN7cutlass13device_kernelINS_4gemm6kernel13GemmUniversalIN4cute5tupleIJiiiiEEENS1_10collective13CollectiveMmaINS1_34MainloopSm90TmaGmmaWarpSpecializedILi3ENS5_IJNS4_1CILi1EEESB_SB_EEENS1_35KernelTmaWarpSpecializedCooperativeEEENS5_IJNSA_ILi256EEESF_NSA_ILi32EEEEEENS_10bfloat16_tENS5_IJlSB_lEEESI_SJ_NS4_8TiledMMAINS4_8MMA_AtomIJNS4_4SM904GMMA28MMA_64x256x16_F32BF16BF16_SSILNSN_5MajorE0ELSP_0ELNSN_7ScaleInE1ELSQ_1EEEEEENS4_6LayoutINS5_IJNSA_ILi2EEESB_SB_EEENS5_IJSB_NSA_ILi0EEESW_EEEEENS5_IJNS4_10UnderscoreESZ_SZ_EEEEENS4_13SM90_TMA_LOADENS4_14ComposedLayoutINS4_7SwizzleILi2ELi4ELi3EEENS4_18smem_ptr_flag_bitsILi16EEENST_INS5_IJNSA_ILi8EEESG_EEENS5_IJSG_SB_EEEEEEEvNS4_8identityES12_S1C_vS1D_EENS_8epilogue10collective6detail29Sm90TmaWarpSpecializedAdapterINS1G_15DefaultEpilogueISI_SJ_SJ_NS1F_6thread17LinearCombinationISI_Li1EffLNS1K_9ScaleType4KindE0ELNS_15FloatRoundStyleE2ESI_EENS1_15EpilogueDefaultEEEEEvvEEEEvNT_6ParamsE --------------------------
	.section	.nv.shared._ZN7cutlass13device_kernelINS_4gemm6kernel13GemmUniversalIN4cute5tupleIJiiiiEEENS1_10collective13CollectiveMmaINS1_34MainloopSm90TmaGmmaWarpSpecializedILi3ENS5_IJNS4_1CILi1EEESB_SB_EEENS1_35KernelTmaWarpSpecializedCooperativeEEENS5_IJNSA_ILi256EEESF_NSA_ILi32EEEEEENS_10bfloat16_tENS5_IJlSB_lEEESI_SJ_NS4_8TiledMMAINS4_8MMA_AtomIJNS4_4SM904GMMA28MMA_64x256x16_F32BF16BF16_SSILNSN_5MajorE0ELSP_0ELNSN_7ScaleInE1ELSQ_1EEEEEENS4_6LayoutINS5_IJNSA_ILi2EEESB_SB_EEENS5_IJSB_NSA_ILi0EEESW_EEEEENS5_IJNS4_10UnderscoreESZ_SZ_EEEEENS4_13SM90_TMA_LOADENS4_14ComposedLayoutINS4_7SwizzleILi2ELi4ELi3EEENS4_18smem_ptr_flag_bitsILi16EEENST_INS5_IJNSA_ILi8EEESG_EEENS5_IJSG_SB_EEEEEEEvNS4_8identityES12_S1C_vS1D_EENS_8epilogue10collective6detail29Sm90TmaWarpSpecializedAdapterINS1G_15DefaultEpilogueISI_SJ_SJ_NS1F_6thread17LinearCombinationISI_Li1EffLNS1K_9ScaleType4KindE0ELNS_15FloatRoundStyleE2ESI_EENS1_15EpilogueDefaultEEEEEvvEEEEvNT_6ParamsE,"aw",@nobits
	.sectionflags	@""
	.align	16
	.zero		1024


//--------------------- .nv.shared.reserved.0     --------------------------
	.section	.nv.shared.reserved.0,"aw",@nobits
	.weak		__nv_reservedSMEM_offset_0_alias
	.size		__nv_reservedSMEM_offset_0_alias, 0, 0
	.other		__nv_reservedSMEM_offset_0_alias,@"STO_CUDA_RESERVED_SHARED STV_DEFAULT"
__nv_reservedSMEM_offset_0_alias:
	.zero		0


//--------------------- .nv.global                --------------------------
	.section	.nv.global,"aw",@nobits
.nv.global:
	.type		_ZN40_INTERNAL_5465c29f_4_k_cu_f0df4c44_206624cute1_E,@object
	.size		_ZN40_INTERNAL_5465c29f_4_k_cu_f0df4c44_206624cute1_E,(_ZN40_INTERNAL_5465c29f_4_k_cu_f0df4c44_206624cuda3std3__45__cpo6cbeginE - _ZN40_INTERNAL_5465c29f_4_k_cu_f0df4c44_206624cute1_E)
_ZN40_INTERNAL_5465c29f_4_k_cu_f0df4c44_206624cute1_E:
	.zero		1
	.type		_ZN40_INTERNAL_5465c29f_4_k_cu_f0df4c44_206624cuda3std3__45__cpo6cbeginE,@object
	.size		_ZN40_INTERNAL_5465c29f_4_k_cu_f0df4c44_206624cuda3std3__45__cpo6cbeginE,(_ZN40_INTERNAL_5465c29f_4_k_cu_f0df4c44_206624cuda3std3__48in_placeE - _ZN40_INTERNAL_5465c29f_4_k_cu_f0df4c44_206624cuda3std3__45__cpo6cbeginE)
_ZN40_INTERNAL_5465c29f_4_k_cu_f0df4c44_206624cuda3std3__45__cpo6cbeginE:
	.zero		1
	.type		_ZN40_INTERNAL_5465c29f_4_k_cu_f0df4c44_206624cuda3std3__48in_placeE,@object
	.size		_ZN40_INTERNAL_5465c29f_4_k_cu_f0df4c44_206624cuda3std3__48in_placeE,(_ZN40_INTERNAL_5465c29f_4_k_cu_f0df4c44_206624cuda3std6ranges3__45__cpo9iter_moveE - _ZN40_INTERNAL_5465c29f_4_k_cu_f0df4c44_206624cuda3std3__48in_placeE)
_ZN40_INTERNAL_5465c29f_4_k_cu_f0df4c44_206624cuda3std3__48in_placeE:
	.zero		1
	.type		_ZN40_INTERNAL_5465c29f_4_k_cu_f0df4c44_206624cuda3std6ranges3__45__cpo9iter_moveE,@object
	.size		_ZN40_INTERNAL_5465c29f_4_k_cu_f0df4c44_206624cuda3std6ranges3__45__cpo9iter_moveE,(_ZN40_INTERNAL_5465c29f_4_k_cu_f0df4c44_206624cuda3std3__45__cpo5beginE - _ZN40_INTERNAL_5465c29f_4_k_cu_f0df4c44_206624cuda3std6ranges3__45__cpo9iter_moveE)
_ZN40_INTERNAL_5465c29f_4_k_cu_f0df4c44_206624cuda3std6ranges3__45__cpo9iter_moveE:
	.zero		1
	.type		_ZN40_INTERNAL_5465c29f_4_k_cu_f0df4c44_206624cuda3std3__45__cpo5beginE,@object
	.size		_ZN40_INTERNAL_5465c29f_4_k_cu_f0df4c44_206624cuda3std3__45__cpo5beginE,(_ZN40_INTERNAL_5465c29f_4_k_cu_f0df4c44_206624cuda3std3__442_GLOBAL__N__5465c29f_4_k_cu_f0df4c44_206626ignoreE - _ZN40_INTERNAL_5465c29f_4_k_cu_f0df4c44_206624cuda3std3__45__cpo5beginE)
_ZN40_INTERNAL_5465c29f_4_k_cu_f0df4c44_206624cuda3std3__45__cpo5beginE:
	.zero		1
	.type		_ZN40_INTERNAL_5465c29f_4_k_cu_f0df4c44_206624cuda3std3__442_GLOBAL__N__5465c29f_4_k_cu_f0df4c44_206626ignoreE,@object
	.size		_ZN40_INTERNAL_5465c29f_4_k_cu_f0df4c44_206624cuda3std3__442_GLOBAL__N__5465c29f_4_k_cu_f0df4c44_206626ignoreE,(_ZN40_INTERNAL_5465c29f_4_k_cu_f0df4c44_206624cute7productE - _ZN40_INTERNAL_5465c29f_4_k_cu_f0df4c44_206624cuda3std3__442_GLOBAL__N__5465c29f_4_k_cu_f0df4c44_206626ignoreE)
_ZN40_INTERNAL_5465c29f_4_k_cu_f0df4c44_206624cuda3std3__442_GLOBAL__N__5465c29f_4_k_cu_f0df4c44_206626ignoreE:
	.zero		1
	.type		_ZN40_INTERNAL_5465c29f_4_k_cu_f0df4c44_206624cute7productE,@object
	.size		_ZN40_INTERNAL_5465c29f_4_k_cu_f0df4c44_206624cute7productE,(_ZN40_INTERNAL_5465c29f_4_k_cu_f0df4c44_206624cuda3std3__45__cpo3endE - _ZN40_INTERNAL_5465c29f_4_k_cu_f0df4c44_206624cute7productE)
_ZN40_INTERNAL_5465c29f_4_k_cu_f0df4c44_206624cute7productE:
	.zero		1
	.type		_ZN40_INTERNAL_5465c29f_4_k_cu_f0df4c44_206624cuda3std3__45__cpo3endE,@object
	.size		_ZN40_INTERNAL_5465c29f_4_k_cu_f0df4c44_206624cuda3std3__45__cpo3endE,(_ZN40_INTERNAL_5465c29f_4_k_cu_f0df4c44_206624cuda3std3__419piecewise_constructE - _ZN40_INTERNAL_5465c29f_4_k_cu_f0df4c44_206624cuda3std3__45__cpo3endE)
_ZN40_INTERNAL_5465c29f_4_k_cu_f0df4c44_206624cuda3std3__45__cpo3endE:
	.zero		1
	.type		_ZN40_INTERNAL_5465c29f_4_k_cu_f0df4c44_206624cuda3std3__419piecewise_constructE,@object
	.size		_ZN40_INTERNAL_5465c29f_4_k_cu_f0df4c44_206624cuda3std3__419piecewise_constructE,(_ZN40_INTERNAL_5465c29f_4_k_cu_f0df4c44_206624cuda3std3__45__cpo4cendE - _ZN40_INTERNAL_5465c29f_4_k_cu_f0df4c44_206624cuda3std3__419piecewise_constructE)
_ZN40_INTERNAL_5465c29f_4_k_cu_f0df4c44_206624cuda3std3__419piecewise_constructE:
	.zero		1
	.type		_ZN40_INTERNAL_5465c29f_4_k_cu_f0df4c44_206624cuda3std3__45__cpo4cendE,@object
	.size		_ZN40_INTERNAL_5465c29f_4_k_cu_f0df4c44_206624cuda3std3__45__cpo4cendE,(_ZN40_INTERNAL_5465c29f_4_k_cu_f0df4c44_206624cuda3std6ranges3__45__cpo4swapE - _ZN40_INTERNAL_5465c29f_4_k_cu_f0df4c44_206624cuda3std3__45__cpo4cendE)
_ZN40_INTERNAL_5465c29f_4_k_cu_f0df4c44_206624cuda3std3__45__cpo4cendE:
	.zero		1
	.type		_ZN40_INTERNAL_5465c29f_4_k_cu_f0df4c44_206624cuda3std6ranges3__45__cpo4swapE,@object
	.size		_ZN40_INTERNAL_5465c29f_4_k_cu_f0df4c44_206624cuda3std6ranges3__45__cpo4swapE,(.L_8 - _ZN40_INTERNAL_5465c29f_4_k_cu_f0df4c44_206624cuda3std6ranges3__45__cpo4swapE)
_ZN40_INTERNAL_5465c29f_4_k_cu_f0df4c44_206624cuda3std6ranges3__45__cpo4swapE:
	.zero		1
.L_8:


//--------------------- .nv.constant0._ZN7cutlass13device_kernelINS_4gemm6kernel13GemmUniversalIN4cute5tupleIJiiiiEEENS1_10collective13CollectiveMmaINS1_34MainloopSm90TmaGmmaWarpSpecializedILi3ENS5_IJNS4_1CILi1EEESB_SB_EEENS1_35KernelTmaWarpSpecializedCooperativeEEENS5_IJNSA_ILi256EEESF_NSA_ILi32EEEEEENS_10bfloat16_tENS5_IJlSB_lEEESI_SJ_NS4_8TiledMMAINS4_8MMA_AtomIJNS4_4SM904GMMA28MMA_64x256x16_F32BF16BF16_SSILNSN_5MajorE0ELSP_0ELNSN_7ScaleInE1ELSQ_1EEEEEENS4_6LayoutINS5_IJNSA_ILi2EEESB_SB_EEENS5_IJSB_NSA_ILi0EEESW_EEEEENS5_IJNS4_10UnderscoreESZ_SZ_EEEEENS4_13SM90_TMA_LOADENS4_14ComposedLayoutINS4_7SwizzleILi2ELi4ELi3EEENS4_18smem_ptr_flag_bitsILi16EEENST_INS5_IJNSA_ILi8EEESG_EEENS5_IJSG_SB_EEEEEEEvNS4_8identityES12_S1C_vS1D_EENS_8epilogue10collective6detail29Sm90TmaWarpSpecializedAdapterINS1G_15DefaultEpilogueISI_SJ_SJ_NS1F_6thread17LinearCombinationISI_Li1EffLNS1K_9ScaleType4KindE0ELNS_15FloatRoundStyleE2ESI_EENS1_15EpilogueDefaultEEEEEvvEEEEvNT_6ParamsE --------------------------
	.section	.nv.constant0._ZN7cutlass13device_kernelINS_4gemm6kernel13GemmUniversalIN4cute5tupleIJiiiiEEENS1_10collective13CollectiveMmaINS1_34MainloopSm90TmaGmmaWarpSpecializedILi3ENS5_IJNS4_1CILi1EEESB_SB_EEENS1_35KernelTmaWarpSpecializedCooperativeEEENS5_IJNSA_ILi256EEESF_NSA_ILi32EEEEEENS_10bfloat16_tENS5_IJlSB_lEEESI_SJ_NS4_8TiledMMAINS4_8MMA_AtomIJNS4_4SM904GMMA28MMA_64x256x16_F32BF16BF16_SSILNSN_5MajorE0ELSP_0ELNSN_7ScaleInE1ELSQ_1EEEEEENS4_6LayoutINS5_IJNSA_ILi2EEESB_SB_EEENS5_IJSB_NSA_ILi0EEESW_EEEEENS5_IJNS4_10UnderscoreESZ_SZ_EEEEENS4_13SM90_TMA_LOADENS4_14ComposedLayoutINS4_7SwizzleILi2ELi4ELi3EEENS4_18smem_ptr_flag_bitsILi16EEENST_INS5_IJNSA_ILi8EEESG_EEENS5_IJSG_SB_EEEEEEEvNS4_8identityES12_S1C_vS1D_EENS_8epilogue10collective6detail29Sm90TmaWarpSpecializedAdapterINS1G_15DefaultEpilogueISI_SJ_SJ_NS1F_6thread17LinearCombinationISI_Li1EffLNS1K_9ScaleType4KindE0ELNS_15FloatRoundStyleE2ESI_EENS1_15EpilogueDefaultEEEEEvvEEEEvNT_6ParamsE,"a",@progbits
	.sectionflags	@""
	.align	4
.nv.constant0._ZN7cutlass13device_kernelINS_4gemm6kernel13GemmUniversalIN4cute5tupleIJiiiiEEENS1_10collective13CollectiveMmaINS1_34MainloopSm90TmaGmmaWarpSpecializedILi3ENS5_IJNS4_1CILi1EEESB_SB_EEENS1_35KernelTmaWarpSpecializedCooperativeEEENS5_IJNSA_ILi256EEESF_NSA_ILi32EEEEEENS_10bfloat16_tENS5_IJlSB_lEEESI_SJ_NS4_8TiledMMAINS4_8MMA_AtomIJNS4_4SM904GMMA28MMA_64x256x16_F32BF16BF16_SSILNSN_5MajorE0ELSP_0ELNSN_7ScaleInE1ELSQ_1EEEEEENS4_6LayoutINS5_IJNSA_ILi2EEESB_SB_EEENS5_IJSB_NSA_ILi0EEESW_EEEEENS5_IJNS4_10UnderscoreESZ_SZ_EEEEENS4_13SM90_TMA_LOADENS4_14ComposedLayoutINS4_7SwizzleILi2ELi4ELi3EEENS4_18smem_ptr_flag_bitsILi16EEENST_INS5_IJNSA_ILi8EEESG_EEENS5_IJSG_SB_EEEEEEEvNS4_8identityES12_S1C_vS1D_EENS_8epilogue10collective6detail29Sm90TmaWarpSpecializedAdapterINS1G_15DefaultEpilogueISI_SJ_SJ_NS1F_6thread17LinearCombinationISI_Li1EffLNS1K_9ScaleType4KindE0ELNS_15FloatRoundStyleE2ESI_EENS1_15EpilogueDefaultEEEEEvvEEEEvNT_6ParamsE:
	.zero		1664


//--------------------- SYMBOLS --------------------------

	.type		.nv.reservedSmem.offset0,@object
	.size		.nv.reservedSmem.offset0,0x4
	.type		__assertfail,@function
